//
// Generated by NVIDIA NVVM Compiler
//
// Compiler Build ID: CL-36424714
// Cuda compilation tools, release 13.0, V13.0.88
// Based on NVVM 20.0.0
//

.version 9.0
.target sm_100
.address_size 64

	// .globl	_Z16D_multiplicationPdS_S_S_S_S_iii

.visible .entry _Z16D_multiplicationPdS_S_S_S_S_iii(
	.param .u64 .ptr .align 1 _Z16D_multiplicationPdS_S_S_S_S_iii_param_0,
	.param .u64 .ptr .align 1 _Z16D_multiplicationPdS_S_S_S_S_iii_param_1,
	.param .u64 .ptr .align 1 _Z16D_multiplicationPdS_S_S_S_S_iii_param_2,
	.param .u64 .ptr .align 1 _Z16D_multiplicationPdS_S_S_S_S_iii_param_3,
	.param .u64 .ptr .align 1 _Z16D_multiplicationPdS_S_S_S_S_iii_param_4,
	.param .u64 .ptr .align 1 _Z16D_multiplicationPdS_S_S_S_S_iii_param_5,
	.param .u32 _Z16D_multiplicationPdS_S_S_S_S_iii_param_6,
	.param .u32 _Z16D_multiplicationPdS_S_S_S_S_iii_param_7,
	.param .u32 _Z16D_multiplicationPdS_S_S_S_S_iii_param_8
)
{
	.reg .pred 	%p<14>;
	.reg .b32 	%r<73>;
	.reg .b64 	%rd<129>;
	.reg .b64 	%fd<204>;

	ld.param.u64 	%rd14, [_Z16D_multiplicationPdS_S_S_S_S_iii_param_2];
	ld.param.u64 	%rd15, [_Z16D_multiplicationPdS_S_S_S_S_iii_param_3];
	ld.param.u64 	%rd16, [_Z16D_multiplicationPdS_S_S_S_S_iii_param_4];
	ld.param.u64 	%rd17, [_Z16D_multiplicationPdS_S_S_S_S_iii_param_5];
	ld.param.u32 	%r40, [_Z16D_multiplicationPdS_S_S_S_S_iii_param_6];
	ld.param.u32 	%r38, [_Z16D_multiplicationPdS_S_S_S_S_iii_param_7];
	ld.param.u32 	%r39, [_Z16D_multiplicationPdS_S_S_S_S_iii_param_8];
	cvta.to.global.u64 	%rd1, %rd17;
	cvta.to.global.u64 	%rd2, %rd16;
	cvta.to.global.u64 	%rd3, %rd15;
	cvta.to.global.u64 	%rd4, %rd14;
	mov.u32 	%r41, %ctaid.y;
	mov.u32 	%r42, %ntid.y;
	mov.u32 	%r43, %tid.y;
	mad.lo.s32 	%r1, %r41, %r42, %r43;
	mov.u32 	%r44, %ctaid.x;
	mov.u32 	%r45, %ntid.x;
	mov.u32 	%r46, %tid.x;
	mad.lo.s32 	%r2, %r44, %r45, %r46;
	setp.ge.s32 	%p1, %r1, %r40;
	setp.ge.s32 	%p2, %r2, %r39;
	or.pred  	%p3, %p1, %p2;
	setp.lt.s32 	%p4, %r38, 1;
	mov.f64 	%fd202, 0d0000000000000000;
	or.pred  	%p5, %p3, %p4;
	mov.f64 	%fd203, %fd202;
	@%p5 bra 	$L__BB0_12;
	mul.lo.s32 	%r3, %r38, %r1;
	and.b32  	%r4, %r38, 7;
	setp.lt.u32 	%p6, %r38, 8;
	mov.f64 	%fd203, 0d0000000000000000;
	mov.b32 	%r71, 0;
	mov.f64 	%fd202, %fd203;
	@%p6 bra 	$L__BB0_4;
	and.b32  	%r71, %r38, 2147483640;
	neg.s32 	%r69, %r71;
	shl.b32 	%r7, %r39, 3;
	mul.lo.s32 	%r67, %r39, 7;
	mul.lo.s32 	%r66, %r39, 6;
	mul.lo.s32 	%r65, %r39, 5;
	shl.b32 	%r64, %r39, 2;
	mul.lo.s32 	%r63, %r39, 3;
	shl.b32 	%r62, %r39, 1;
	mul.wide.u32 	%rd18, %r3, 8;
	add.s64 	%rd19, %rd18, 32;
	add.s64 	%rd128, %rd4, %rd19;
	add.s64 	%rd127, %rd3, %rd19;
	mov.f64 	%fd203, 0d0000000000000000;
	mov.b32 	%r68, 0;
	cvt.s64.s32 	%rd21, %r2;
	mov.u32 	%r61, %r39;
$L__BB0_3:
	.pragma "nounroll";
	ld.global.f64 	%fd29, [%rd128+-32];
	ld.global.f64 	%fd30, [%rd127+-32];
	cvt.s64.s32 	%rd20, %r68;
	add.s64 	%rd22, %rd20, %rd21;
	shl.b64 	%rd23, %rd22, 3;
	add.s64 	%rd24, %rd2, %rd23;
	ld.global.f64 	%fd31, [%rd24];
	add.s64 	%rd25, %rd1, %rd23;
	ld.global.f64 	%fd32, [%rd25];
	mul.f64 	%fd33, %fd29, %fd31;
	mul.f64 	%fd34, %fd30, %fd32;
	sub.f64 	%fd35, %fd33, %fd34;
	mul.f64 	%fd36, %fd29, %fd32;
	fma.rn.f64 	%fd37, %fd30, %fd31, %fd36;
	add.f64 	%fd38, %fd202, %fd35;
	add.f64 	%fd39, %fd203, %fd37;
	ld.global.f64 	%fd40, [%rd128+-24];
	ld.global.f64 	%fd41, [%rd127+-24];
	cvt.s64.s32 	%rd26, %r61;
	add.s64 	%rd27, %rd26, %rd21;
	shl.b64 	%rd28, %rd27, 3;
	add.s64 	%rd29, %rd2, %rd28;
	ld.global.f64 	%fd42, [%rd29];
	add.s64 	%rd30, %rd1, %rd28;
	ld.global.f64 	%fd43, [%rd30];
	mul.f64 	%fd44, %fd40, %fd42;
	mul.f64 	%fd45, %fd41, %fd43;
	sub.f64 	%fd46, %fd44, %fd45;
	mul.f64 	%fd47, %fd40, %fd43;
	fma.rn.f64 	%fd48, %fd41, %fd42, %fd47;
	add.f64 	%fd49, %fd38, %fd46;
	add.f64 	%fd50, %fd39, %fd48;
	ld.global.f64 	%fd51, [%rd128+-16];
	ld.global.f64 	%fd52, [%rd127+-16];
	cvt.s64.s32 	%rd31, %r62;
	add.s64 	%rd32, %rd31, %rd21;
	shl.b64 	%rd33, %rd32, 3;
	add.s64 	%rd34, %rd2, %rd33;
	ld.global.f64 	%fd53, [%rd34];
	add.s64 	%rd35, %rd1, %rd33;
	ld.global.f64 	%fd54, [%rd35];
	mul.f64 	%fd55, %fd51, %fd53;
	mul.f64 	%fd56, %fd52, %fd54;
	sub.f64 	%fd57, %fd55, %fd56;
	mul.f64 	%fd58, %fd51, %fd54;
	fma.rn.f64 	%fd59, %fd52, %fd53, %fd58;
	add.f64 	%fd60, %fd49, %fd57;
	add.f64 	%fd61, %fd50, %fd59;
	ld.global.f64 	%fd62, [%rd128+-8];
	ld.global.f64 	%fd63, [%rd127+-8];
	cvt.s64.s32 	%rd36, %r63;
	add.s64 	%rd37, %rd36, %rd21;
	shl.b64 	%rd38, %rd37, 3;
	add.s64 	%rd39, %rd2, %rd38;
	ld.global.f64 	%fd64, [%rd39];
	add.s64 	%rd40, %rd1, %rd38;
	ld.global.f64 	%fd65, [%rd40];
	mul.f64 	%fd66, %fd62, %fd64;
	mul.f64 	%fd67, %fd63, %fd65;
	sub.f64 	%fd68, %fd66, %fd67;
	mul.f64 	%fd69, %fd62, %fd65;
	fma.rn.f64 	%fd70, %fd63, %fd64, %fd69;
	add.f64 	%fd71, %fd60, %fd68;
	add.f64 	%fd72, %fd61, %fd70;
	ld.global.f64 	%fd73, [%rd128];
	ld.global.f64 	%fd74, [%rd127];
	cvt.s64.s32 	%rd41, %r64;
	add.s64 	%rd42, %rd41, %rd21;
	shl.b64 	%rd43, %rd42, 3;
	add.s64 	%rd44, %rd2, %rd43;
	ld.global.f64 	%fd75, [%rd44];
	add.s64 	%rd45, %rd1, %rd43;
	ld.global.f64 	%fd76, [%rd45];
	mul.f64 	%fd77, %fd73, %fd75;
	mul.f64 	%fd78, %fd74, %fd76;
	sub.f64 	%fd79, %fd77, %fd78;
	mul.f64 	%fd80, %fd73, %fd76;
	fma.rn.f64 	%fd81, %fd74, %fd75, %fd80;
	add.f64 	%fd82, %fd71, %fd79;
	add.f64 	%fd83, %fd72, %fd81;
	ld.global.f64 	%fd84, [%rd128+8];
	ld.global.f64 	%fd85, [%rd127+8];
	cvt.s64.s32 	%rd46, %r65;
	add.s64 	%rd47, %rd46, %rd21;
	shl.b64 	%rd48, %rd47, 3;
	add.s64 	%rd49, %rd2, %rd48;
	ld.global.f64 	%fd86, [%rd49];
	add.s64 	%rd50, %rd1, %rd48;
	ld.global.f64 	%fd87, [%rd50];
	mul.f64 	%fd88, %fd84, %fd86;
	mul.f64 	%fd89, %fd85, %fd87;
	sub.f64 	%fd90, %fd88, %fd89;
	mul.f64 	%fd91, %fd84, %fd87;
	fma.rn.f64 	%fd92, %fd85, %fd86, %fd91;
	add.f64 	%fd93, %fd82, %fd90;
	add.f64 	%fd94, %fd83, %fd92;
	ld.global.f64 	%fd95, [%rd128+16];
	ld.global.f64 	%fd96, [%rd127+16];
	cvt.s64.s32 	%rd51, %r66;
	add.s64 	%rd52, %rd51, %rd21;
	shl.b64 	%rd53, %rd52, 3;
	add.s64 	%rd54, %rd2, %rd53;
	ld.global.f64 	%fd97, [%rd54];
	add.s64 	%rd55, %rd1, %rd53;
	ld.global.f64 	%fd98, [%rd55];
	mul.f64 	%fd99, %fd95, %fd97;
	mul.f64 	%fd100, %fd96, %fd98;
	sub.f64 	%fd101, %fd99, %fd100;
	mul.f64 	%fd102, %fd95, %fd98;
	fma.rn.f64 	%fd103, %fd96, %fd97, %fd102;
	add.f64 	%fd104, %fd93, %fd101;
	add.f64 	%fd105, %fd94, %fd103;
	ld.global.f64 	%fd106, [%rd128+24];
	ld.global.f64 	%fd107, [%rd127+24];
	cvt.s64.s32 	%rd56, %r67;
	add.s64 	%rd57, %rd56, %rd21;
	shl.b64 	%rd58, %rd57, 3;
	add.s64 	%rd59, %rd2, %rd58;
	ld.global.f64 	%fd108, [%rd59];
	add.s64 	%rd60, %rd1, %rd58;
	ld.global.f64 	%fd109, [%rd60];
	mul.f64 	%fd110, %fd106, %fd108;
	mul.f64 	%fd111, %fd107, %fd109;
	sub.f64 	%fd112, %fd110, %fd111;
	mul.f64 	%fd113, %fd106, %fd109;
	fma.rn.f64 	%fd114, %fd107, %fd108, %fd113;
	add.f64 	%fd202, %fd104, %fd112;
	add.f64 	%fd203, %fd105, %fd114;
	add.s32 	%r69, %r69, 8;
	add.s32 	%r68, %r68, %r7;
	add.s32 	%r67, %r67, %r7;
	add.s32 	%r66, %r66, %r7;
	add.s32 	%r65, %r65, %r7;
	add.s32 	%r64, %r64, %r7;
	add.s32 	%r63, %r63, %r7;
	add.s32 	%r62, %r62, %r7;
	add.s64 	%rd128, %rd128, 64;
	add.s32 	%r61, %r61, %r7;
	add.s64 	%rd127, %rd127, 64;
	setp.ne.s32 	%p7, %r69, 0;
	@%p7 bra 	$L__BB0_3;
$L__BB0_4:
	setp.eq.s32 	%p8, %r4, 0;
	@%p8 bra 	$L__BB0_12;
	cvt.s64.s32 	%rd11, %r2;
	and.b32  	%r33, %r38, 3;
	setp.lt.u32 	%p9, %r4, 4;
	@%p9 bra 	$L__BB0_7;
	add.s32 	%r49, %r71, %r3;
	mul.wide.u32 	%rd61, %r49, 8;
	add.s64 	%rd62, %rd4, %rd61;
	ld.global.f64 	%fd116, [%rd62];
	add.s64 	%rd63, %rd3, %rd61;
	ld.global.f64 	%fd117, [%rd63];
	mul.lo.s32 	%r50, %r71, %r39;
	cvt.s64.s32 	%rd64, %r50;
	add.s64 	%rd65, %rd64, %rd11;
	shl.b64 	%rd66, %rd65, 3;
	add.s64 	%rd67, %rd2, %rd66;
	ld.global.f64 	%fd118, [%rd67];
	add.s64 	%rd68, %rd1, %rd66;
	ld.global.f64 	%fd119, [%rd68];
	mul.f64 	%fd120, %fd116, %fd118;
	mul.f64 	%fd121, %fd117, %fd119;
	sub.f64 	%fd122, %fd120, %fd121;
	mul.f64 	%fd123, %fd116, %fd119;
	fma.rn.f64 	%fd124, %fd117, %fd118, %fd123;
	add.f64 	%fd125, %fd202, %fd122;
	add.f64 	%fd126, %fd203, %fd124;
	cvt.u64.u32 	%rd69, %r3;
	cvt.u64.u32 	%rd70, %r71;
	add.s64 	%rd71, %rd70, %rd69;
	shl.b64 	%rd72, %rd71, 3;
	add.s64 	%rd73, %rd4, %rd72;
	ld.global.f64 	%fd127, [%rd73+8];
	add.s64 	%rd74, %rd3, %rd72;
	ld.global.f64 	%fd128, [%rd74+8];
	add.s32 	%r51, %r50, %r39;
	cvt.s64.s32 	%rd75, %r51;
	add.s64 	%rd76, %rd75, %rd11;
	shl.b64 	%rd77, %rd76, 3;
	add.s64 	%rd78, %rd2, %rd77;
	ld.global.f64 	%fd129, [%rd78];
	add.s64 	%rd79, %rd1, %rd77;
	ld.global.f64 	%fd130, [%rd79];
	mul.f64 	%fd131, %fd127, %fd129;
	mul.f64 	%fd132, %fd128, %fd130;
	sub.f64 	%fd133, %fd131, %fd132;
	mul.f64 	%fd134, %fd127, %fd130;
	fma.rn.f64 	%fd135, %fd128, %fd129, %fd134;
	add.f64 	%fd136, %fd125, %fd133;
	add.f64 	%fd137, %fd126, %fd135;
	ld.global.f64 	%fd138, [%rd73+16];
	ld.global.f64 	%fd139, [%rd74+16];
	add.s32 	%r52, %r51, %r39;
	cvt.s64.s32 	%rd80, %r52;
	add.s64 	%rd81, %rd80, %rd11;
	shl.b64 	%rd82, %rd81, 3;
	add.s64 	%rd83, %rd2, %rd82;
	ld.global.f64 	%fd140, [%rd83];
	add.s64 	%rd84, %rd1, %rd82;
	ld.global.f64 	%fd141, [%rd84];
	mul.f64 	%fd142, %fd138, %fd140;
	mul.f64 	%fd143, %fd139, %fd141;
	sub.f64 	%fd144, %fd142, %fd143;
	mul.f64 	%fd145, %fd138, %fd141;
	fma.rn.f64 	%fd146, %fd139, %fd140, %fd145;
	add.f64 	%fd147, %fd136, %fd144;
	add.f64 	%fd148, %fd137, %fd146;
	ld.global.f64 	%fd149, [%rd73+24];
	ld.global.f64 	%fd150, [%rd74+24];
	add.s32 	%r53, %r52, %r39;
	cvt.s64.s32 	%rd85, %r53;
	add.s64 	%rd86, %rd85, %rd11;
	shl.b64 	%rd87, %rd86, 3;
	add.s64 	%rd88, %rd2, %rd87;
	ld.global.f64 	%fd151, [%rd88];
	add.s64 	%rd89, %rd1, %rd87;
	ld.global.f64 	%fd152, [%rd89];
	mul.f64 	%fd153, %fd149, %fd151;
	mul.f64 	%fd154, %fd150, %fd152;
	sub.f64 	%fd155, %fd153, %fd154;
	mul.f64 	%fd156, %fd149, %fd152;
	fma.rn.f64 	%fd157, %fd150, %fd151, %fd156;
	add.f64 	%fd202, %fd147, %fd155;
	add.f64 	%fd203, %fd148, %fd157;
	add.s32 	%r71, %r71, 4;
$L__BB0_7:
	setp.eq.s32 	%p10, %r33, 0;
	@%p10 bra 	$L__BB0_12;
	setp.eq.s32 	%p11, %r33, 1;
	@%p11 bra 	$L__BB0_10;
	add.s32 	%r54, %r71, %r3;
	mul.wide.u32 	%rd90, %r54, 8;
	add.s64 	%rd91, %rd4, %rd90;
	ld.global.f64 	%fd159, [%rd91];
	add.s64 	%rd92, %rd3, %rd90;
	ld.global.f64 	%fd160, [%rd92];
	mul.lo.s32 	%r55, %r71, %r39;
	cvt.s64.s32 	%rd93, %r55;
	add.s64 	%rd94, %rd93, %rd11;
	shl.b64 	%rd95, %rd94, 3;
	add.s64 	%rd96, %rd2, %rd95;
	ld.global.f64 	%fd161, [%rd96];
	add.s64 	%rd97, %rd1, %rd95;
	ld.global.f64 	%fd162, [%rd97];
	mul.f64 	%fd163, %fd159, %fd161;
	mul.f64 	%fd164, %fd160, %fd162;
	sub.f64 	%fd165, %fd163, %fd164;
	mul.f64 	%fd166, %fd159, %fd162;
	fma.rn.f64 	%fd167, %fd160, %fd161, %fd166;
	add.f64 	%fd168, %fd202, %fd165;
	add.f64 	%fd169, %fd203, %fd167;
	cvt.u64.u32 	%rd98, %r3;
	cvt.u64.u32 	%rd99, %r71;
	add.s64 	%rd100, %rd99, %rd98;
	shl.b64 	%rd101, %rd100, 3;
	add.s64 	%rd102, %rd4, %rd101;
	ld.global.f64 	%fd170, [%rd102+8];
	add.s64 	%rd103, %rd3, %rd101;
	ld.global.f64 	%fd171, [%rd103+8];
	add.s32 	%r56, %r55, %r39;
	cvt.s64.s32 	%rd104, %r56;
	add.s64 	%rd105, %rd104, %rd11;
	shl.b64 	%rd106, %rd105, 3;
	add.s64 	%rd107, %rd2, %rd106;
	ld.global.f64 	%fd172, [%rd107];
	add.s64 	%rd108, %rd1, %rd106;
	ld.global.f64 	%fd173, [%rd108];
	mul.f64 	%fd174, %fd170, %fd172;
	mul.f64 	%fd175, %fd171, %fd173;
	sub.f64 	%fd176, %fd174, %fd175;
	mul.f64 	%fd177, %fd170, %fd173;
	fma.rn.f64 	%fd178, %fd171, %fd172, %fd177;
	add.f64 	%fd202, %fd168, %fd176;
	add.f64 	%fd203, %fd169, %fd178;
	add.s32 	%r71, %r71, 2;
$L__BB0_10:
	and.b32  	%r57, %r38, 1;
	setp.eq.b32 	%p12, %r57, 1;
	not.pred 	%p13, %p12;
	@%p13 bra 	$L__BB0_12;
	add.s32 	%r58, %r71, %r3;
	mul.wide.u32 	%rd109, %r58, 8;
	add.s64 	%rd110, %rd4, %rd109;
	ld.global.f64 	%fd179, [%rd110];
	add.s64 	%rd111, %rd3, %rd109;
	ld.global.f64 	%fd180, [%rd111];
	mul.lo.s32 	%r59, %r71, %r39;
	cvt.s64.s32 	%rd112, %r59;
	add.s64 	%rd113, %rd112, %rd11;
	shl.b64 	%rd114, %rd113, 3;
	add.s64 	%rd115, %rd2, %rd114;
	ld.global.f64 	%fd181, [%rd115];
	add.s64 	%rd116, %rd1, %rd114;
	ld.global.f64 	%fd182, [%rd116];
	mul.f64 	%fd183, %fd179, %fd181;
	mul.f64 	%fd184, %fd180, %fd182;
	sub.f64 	%fd185, %fd183, %fd184;
	mul.f64 	%fd186, %fd179, %fd182;
	fma.rn.f64 	%fd187, %fd180, %fd181, %fd186;
	add.f64 	%fd202, %fd202, %fd185;
	add.f64 	%fd203, %fd203, %fd187;
$L__BB0_12:
	ld.param.u64 	%rd126, [_Z16D_multiplicationPdS_S_S_S_S_iii_param_1];
	ld.param.u64 	%rd125, [_Z16D_multiplicationPdS_S_S_S_S_iii_param_0];
	cvta.to.global.u64 	%rd117, %rd125;
	cvta.to.global.u64 	%rd118, %rd126;
	mul.lo.s32 	%r60, %r39, %r1;
	cvt.s64.s32 	%rd119, %r60;
	cvt.s64.s32 	%rd120, %r2;
	add.s64 	%rd121, %rd119, %rd120;
	shl.b64 	%rd122, %rd121, 3;
	add.s64 	%rd123, %rd117, %rd122;
	st.global.f64 	[%rd123], %fd202;
	add.s64 	%rd124, %rd118, %rd122;
	st.global.f64 	[%rd124], %fd203;
	ret;

}
	// .globl	_Z17D_rmultiplicationPdS_S_S_S_iii
.visible .entry _Z17D_rmultiplicationPdS_S_S_S_iii(
	.param .u64 .ptr .align 1 _Z17D_rmultiplicationPdS_S_S_S_iii_param_0,
	.param .u64 .ptr .align 1 _Z17D_rmultiplicationPdS_S_S_S_iii_param_1,
	.param .u64 .ptr .align 1 _Z17D_rmultiplicationPdS_S_S_S_iii_param_2,
	.param .u64 .ptr .align 1 _Z17D_rmultiplicationPdS_S_S_S_iii_param_3,
	.param .u64 .ptr .align 1 _Z17D_rmultiplicationPdS_S_S_S_iii_param_4,
	.param .u32 _Z17D_rmultiplicationPdS_S_S_S_iii_param_5,
	.param .u32 _Z17D_rmultiplicationPdS_S_S_S_iii_param_6,
	.param .u32 _Z17D_rmultiplicationPdS_S_S_S_iii_param_7
)
{
	.reg .pred 	%p<14>;
	.reg .b32 	%r<73>;
	.reg .b64 	%rd<111>;
	.reg .b64 	%fd<114>;

	ld.param.u64 	%rd13, [_Z17D_rmultiplicationPdS_S_S_S_iii_param_2];
	ld.param.u64 	%rd14, [_Z17D_rmultiplicationPdS_S_S_S_iii_param_3];
	ld.param.u64 	%rd15, [_Z17D_rmultiplicationPdS_S_S_S_iii_param_4];
	ld.param.u32 	%r40, [_Z17D_rmultiplicationPdS_S_S_S_iii_param_5];
	ld.param.u32 	%r38, [_Z17D_rmultiplicationPdS_S_S_S_iii_param_6];
	ld.param.u32 	%r39, [_Z17D_rmultiplicationPdS_S_S_S_iii_param_7];
	cvta.to.global.u64 	%rd1, %rd14;
	cvta.to.global.u64 	%rd2, %rd15;
	cvta.to.global.u64 	%rd3, %rd13;
	mov.u32 	%r41, %ctaid.y;
	mov.u32 	%r42, %ntid.y;
	mov.u32 	%r43, %tid.y;
	mad.lo.s32 	%r1, %r41, %r42, %r43;
	mov.u32 	%r44, %ctaid.x;
	mov.u32 	%r45, %ntid.x;
	mov.u32 	%r46, %tid.x;
	mad.lo.s32 	%r2, %r44, %r45, %r46;
	setp.ge.s32 	%p1, %r1, %r40;
	setp.ge.s32 	%p2, %r2, %r39;
	or.pred  	%p3, %p1, %p2;
	setp.lt.s32 	%p4, %r38, 1;
	mov.f64 	%fd112, 0d0000000000000000;
	or.pred  	%p5, %p3, %p4;
	mov.f64 	%fd113, %fd112;
	@%p5 bra 	$L__BB1_12;
	mul.lo.s32 	%r3, %r38, %r1;
	cvt.s64.s32 	%rd4, %r2;
	and.b32  	%r4, %r38, 7;
	setp.lt.u32 	%p6, %r38, 8;
	mov.f64 	%fd113, 0d0000000000000000;
	mov.b32 	%r71, 0;
	mov.f64 	%fd112, %fd113;
	@%p6 bra 	$L__BB1_4;
	and.b32  	%r71, %r38, 2147483640;
	neg.s32 	%r69, %r71;
	shl.b32 	%r7, %r39, 3;
	mul.lo.s32 	%r67, %r39, 7;
	mul.lo.s32 	%r66, %r39, 6;
	mul.lo.s32 	%r65, %r39, 5;
	shl.b32 	%r64, %r39, 2;
	mul.lo.s32 	%r63, %r39, 3;
	shl.b32 	%r62, %r39, 1;
	mul.wide.u32 	%rd16, %r3, 8;
	add.s64 	%rd17, %rd16, 32;
	add.s64 	%rd110, %rd3, %rd17;
	add.s64 	%rd109, %rd1, %rd17;
	mov.f64 	%fd113, 0d0000000000000000;
	mov.b32 	%r68, 0;
	mov.u32 	%r61, %r39;
$L__BB1_3:
	.pragma "nounroll";
	ld.global.f64 	%fd29, [%rd110+-32];
	cvt.s64.s32 	%rd18, %r68;
	add.s64 	%rd19, %rd18, %rd4;
	shl.b64 	%rd20, %rd19, 3;
	add.s64 	%rd21, %rd2, %rd20;
	ld.global.f64 	%fd30, [%rd21];
	fma.rn.f64 	%fd31, %fd29, %fd30, %fd112;
	ld.global.f64 	%fd32, [%rd109+-32];
	fma.rn.f64 	%fd33, %fd30, %fd32, %fd113;
	ld.global.f64 	%fd34, [%rd110+-24];
	cvt.s64.s32 	%rd22, %r61;
	add.s64 	%rd23, %rd22, %rd4;
	shl.b64 	%rd24, %rd23, 3;
	add.s64 	%rd25, %rd2, %rd24;
	ld.global.f64 	%fd35, [%rd25];
	fma.rn.f64 	%fd36, %fd34, %fd35, %fd31;
	ld.global.f64 	%fd37, [%rd109+-24];
	fma.rn.f64 	%fd38, %fd35, %fd37, %fd33;
	ld.global.f64 	%fd39, [%rd110+-16];
	cvt.s64.s32 	%rd26, %r62;
	add.s64 	%rd27, %rd26, %rd4;
	shl.b64 	%rd28, %rd27, 3;
	add.s64 	%rd29, %rd2, %rd28;
	ld.global.f64 	%fd40, [%rd29];
	fma.rn.f64 	%fd41, %fd39, %fd40, %fd36;
	ld.global.f64 	%fd42, [%rd109+-16];
	fma.rn.f64 	%fd43, %fd40, %fd42, %fd38;
	ld.global.f64 	%fd44, [%rd110+-8];
	cvt.s64.s32 	%rd30, %r63;
	add.s64 	%rd31, %rd30, %rd4;
	shl.b64 	%rd32, %rd31, 3;
	add.s64 	%rd33, %rd2, %rd32;
	ld.global.f64 	%fd45, [%rd33];
	fma.rn.f64 	%fd46, %fd44, %fd45, %fd41;
	ld.global.f64 	%fd47, [%rd109+-8];
	fma.rn.f64 	%fd48, %fd45, %fd47, %fd43;
	ld.global.f64 	%fd49, [%rd110];
	cvt.s64.s32 	%rd34, %r64;
	add.s64 	%rd35, %rd34, %rd4;
	shl.b64 	%rd36, %rd35, 3;
	add.s64 	%rd37, %rd2, %rd36;
	ld.global.f64 	%fd50, [%rd37];
	fma.rn.f64 	%fd51, %fd49, %fd50, %fd46;
	ld.global.f64 	%fd52, [%rd109];
	fma.rn.f64 	%fd53, %fd50, %fd52, %fd48;
	ld.global.f64 	%fd54, [%rd110+8];
	cvt.s64.s32 	%rd38, %r65;
	add.s64 	%rd39, %rd38, %rd4;
	shl.b64 	%rd40, %rd39, 3;
	add.s64 	%rd41, %rd2, %rd40;
	ld.global.f64 	%fd55, [%rd41];
	fma.rn.f64 	%fd56, %fd54, %fd55, %fd51;
	ld.global.f64 	%fd57, [%rd109+8];
	fma.rn.f64 	%fd58, %fd55, %fd57, %fd53;
	ld.global.f64 	%fd59, [%rd110+16];
	cvt.s64.s32 	%rd42, %r66;
	add.s64 	%rd43, %rd42, %rd4;
	shl.b64 	%rd44, %rd43, 3;
	add.s64 	%rd45, %rd2, %rd44;
	ld.global.f64 	%fd60, [%rd45];
	fma.rn.f64 	%fd61, %fd59, %fd60, %fd56;
	ld.global.f64 	%fd62, [%rd109+16];
	fma.rn.f64 	%fd63, %fd60, %fd62, %fd58;
	ld.global.f64 	%fd64, [%rd110+24];
	cvt.s64.s32 	%rd46, %r67;
	add.s64 	%rd47, %rd46, %rd4;
	shl.b64 	%rd48, %rd47, 3;
	add.s64 	%rd49, %rd2, %rd48;
	ld.global.f64 	%fd65, [%rd49];
	fma.rn.f64 	%fd112, %fd64, %fd65, %fd61;
	ld.global.f64 	%fd66, [%rd109+24];
	fma.rn.f64 	%fd113, %fd65, %fd66, %fd63;
	add.s32 	%r69, %r69, 8;
	add.s32 	%r68, %r68, %r7;
	add.s32 	%r67, %r67, %r7;
	add.s32 	%r66, %r66, %r7;
	add.s32 	%r65, %r65, %r7;
	add.s32 	%r64, %r64, %r7;
	add.s32 	%r63, %r63, %r7;
	add.s32 	%r62, %r62, %r7;
	add.s64 	%rd110, %rd110, 64;
	add.s32 	%r61, %r61, %r7;
	add.s64 	%rd109, %rd109, 64;
	setp.ne.s32 	%p7, %r69, 0;
	@%p7 bra 	$L__BB1_3;
$L__BB1_4:
	setp.eq.s32 	%p8, %r4, 0;
	@%p8 bra 	$L__BB1_12;
	and.b32  	%r33, %r38, 3;
	setp.lt.u32 	%p9, %r4, 4;
	@%p9 bra 	$L__BB1_7;
	add.s32 	%r49, %r71, %r3;
	mul.wide.u32 	%rd50, %r49, 8;
	add.s64 	%rd51, %rd3, %rd50;
	ld.global.f64 	%fd68, [%rd51];
	mul.lo.s32 	%r50, %r71, %r39;
	cvt.s64.s32 	%rd52, %r50;
	add.s64 	%rd53, %rd52, %rd4;
	shl.b64 	%rd54, %rd53, 3;
	add.s64 	%rd55, %rd2, %rd54;
	ld.global.f64 	%fd69, [%rd55];
	fma.rn.f64 	%fd70, %fd68, %fd69, %fd112;
	add.s64 	%rd56, %rd1, %rd50;
	ld.global.f64 	%fd71, [%rd56];
	fma.rn.f64 	%fd72, %fd69, %fd71, %fd113;
	cvt.u64.u32 	%rd57, %r3;
	cvt.u64.u32 	%rd58, %r71;
	add.s64 	%rd59, %rd58, %rd57;
	shl.b64 	%rd60, %rd59, 3;
	add.s64 	%rd61, %rd3, %rd60;
	ld.global.f64 	%fd73, [%rd61+8];
	add.s32 	%r51, %r50, %r39;
	cvt.s64.s32 	%rd62, %r51;
	add.s64 	%rd63, %rd62, %rd4;
	shl.b64 	%rd64, %rd63, 3;
	add.s64 	%rd65, %rd2, %rd64;
	ld.global.f64 	%fd74, [%rd65];
	fma.rn.f64 	%fd75, %fd73, %fd74, %fd70;
	add.s64 	%rd66, %rd1, %rd60;
	ld.global.f64 	%fd76, [%rd66+8];
	fma.rn.f64 	%fd77, %fd74, %fd76, %fd72;
	ld.global.f64 	%fd78, [%rd61+16];
	add.s32 	%r52, %r51, %r39;
	cvt.s64.s32 	%rd67, %r52;
	add.s64 	%rd68, %rd67, %rd4;
	shl.b64 	%rd69, %rd68, 3;
	add.s64 	%rd70, %rd2, %rd69;
	ld.global.f64 	%fd79, [%rd70];
	fma.rn.f64 	%fd80, %fd78, %fd79, %fd75;
	ld.global.f64 	%fd81, [%rd66+16];
	fma.rn.f64 	%fd82, %fd79, %fd81, %fd77;
	ld.global.f64 	%fd83, [%rd61+24];
	add.s32 	%r53, %r52, %r39;
	cvt.s64.s32 	%rd71, %r53;
	add.s64 	%rd72, %rd71, %rd4;
	shl.b64 	%rd73, %rd72, 3;
	add.s64 	%rd74, %rd2, %rd73;
	ld.global.f64 	%fd84, [%rd74];
	fma.rn.f64 	%fd112, %fd83, %fd84, %fd80;
	ld.global.f64 	%fd85, [%rd66+24];
	fma.rn.f64 	%fd113, %fd84, %fd85, %fd82;
	add.s32 	%r71, %r71, 4;
$L__BB1_7:
	setp.eq.s32 	%p10, %r33, 0;
	@%p10 bra 	$L__BB1_12;
	setp.eq.s32 	%p11, %r33, 1;
	@%p11 bra 	$L__BB1_10;
	add.s32 	%r54, %r71, %r3;
	mul.wide.u32 	%rd75, %r54, 8;
	add.s64 	%rd76, %rd3, %rd75;
	ld.global.f64 	%fd87, [%rd76];
	mul.lo.s32 	%r55, %r71, %r39;
	cvt.s64.s32 	%rd77, %r55;
	add.s64 	%rd78, %rd77, %rd4;
	shl.b64 	%rd79, %rd78, 3;
	add.s64 	%rd80, %rd2, %rd79;
	ld.global.f64 	%fd88, [%rd80];
	fma.rn.f64 	%fd89, %fd87, %fd88, %fd112;
	add.s64 	%rd81, %rd1, %rd75;
	ld.global.f64 	%fd90, [%rd81];
	fma.rn.f64 	%fd91, %fd88, %fd90, %fd113;
	cvt.u64.u32 	%rd82, %r3;
	cvt.u64.u32 	%rd83, %r71;
	add.s64 	%rd84, %rd83, %rd82;
	shl.b64 	%rd85, %rd84, 3;
	add.s64 	%rd86, %rd3, %rd85;
	ld.global.f64 	%fd92, [%rd86+8];
	add.s32 	%r56, %r55, %r39;
	cvt.s64.s32 	%rd87, %r56;
	add.s64 	%rd88, %rd87, %rd4;
	shl.b64 	%rd89, %rd88, 3;
	add.s64 	%rd90, %rd2, %rd89;
	ld.global.f64 	%fd93, [%rd90];
	fma.rn.f64 	%fd112, %fd92, %fd93, %fd89;
	add.s64 	%rd91, %rd1, %rd85;
	ld.global.f64 	%fd94, [%rd91+8];
	fma.rn.f64 	%fd113, %fd93, %fd94, %fd91;
	add.s32 	%r71, %r71, 2;
$L__BB1_10:
	and.b32  	%r57, %r38, 1;
	setp.eq.b32 	%p12, %r57, 1;
	not.pred 	%p13, %p12;
	@%p13 bra 	$L__BB1_12;
	add.s32 	%r58, %r71, %r3;
	mul.wide.u32 	%rd92, %r58, 8;
	add.s64 	%rd93, %rd3, %rd92;
	ld.global.f64 	%fd95, [%rd93];
	mul.lo.s32 	%r59, %r71, %r39;
	cvt.s64.s32 	%rd94, %r59;
	add.s64 	%rd95, %rd94, %rd4;
	shl.b64 	%rd96, %rd95, 3;
	add.s64 	%rd97, %rd2, %rd96;
	ld.global.f64 	%fd96, [%rd97];
	fma.rn.f64 	%fd112, %fd95, %fd96, %fd112;
	add.s64 	%rd98, %rd1, %rd92;
	ld.global.f64 	%fd97, [%rd98];
	fma.rn.f64 	%fd113, %fd96, %fd97, %fd113;
$L__BB1_12:
	ld.param.u64 	%rd108, [_Z17D_rmultiplicationPdS_S_S_S_iii_param_1];
	ld.param.u64 	%rd107, [_Z17D_rmultiplicationPdS_S_S_S_iii_param_0];
	cvta.to.global.u64 	%rd99, %rd107;
	cvta.to.global.u64 	%rd100, %rd108;
	mul.lo.s32 	%r60, %r39, %r1;
	cvt.s64.s32 	%rd101, %r60;
	cvt.s64.s32 	%rd102, %r2;
	add.s64 	%rd103, %rd101, %rd102;
	shl.b64 	%rd104, %rd103, 3;
	add.s64 	%rd105, %rd99, %rd104;
	st.global.f64 	[%rd105], %fd112;
	add.s64 	%rd106, %rd100, %rd104;
	st.global.f64 	[%rd106], %fd113;
	ret;

}


// ===== COMPILED SASS (sm_100) =====

	.target	sm_100

	.elftype	@"ET_EXEC"


//--------------------- .note.nv.tkinfo           --------------------------
	.section	.note.nv.tkinfo,"",@"SHT_NOTE"
	.sectionflags	@"SHF_NOTE_NV_TKINFO"
	.tkinfo
        /*0018*/ 	.word	0x00000002
        /*0030*/ 	.string	""
        /*0030*/ 	.string	"ptxas"
        /*0030*/ 	.string	"Cuda compilation tools, release 13.0, V13.0.88"
        /*0030*/ 	.string	"Build cuda_13.0.r13.0/compiler.36424714_0"
        /*0030*/ 	.string	"-arch sm_100 -m 64 "



//--------------------- .note.nv.cuinfo           --------------------------
	.section	.note.nv.cuinfo,"",@"SHT_NOTE"
	.sectionflags	@"SHF_NOTE_NV_CUINFO"
        /*0018*/ 	.short	0x0002
        /*001a*/ 	.short	0x0064
        /*001c*/ 	.short	0x0082
	.zero		2


//--------------------- .nv.info                  --------------------------
	.section	.nv.info,"",@"SHT_CUDA_INFO"
	.align	4


	//----- nvinfo : EIATTR_REGCOUNT
	.align		4
        /*0000*/ 	.byte	0x04, 0x2f
        /*0002*/ 	.short	(.L_1 - .L_0)
	.align		4
.L_0:
        /*0004*/ 	.word	index@(_Z16D_multiplicationPdS_S_S_S_S_iii)
        /*0008*/ 	.word	0x00000020


	//----- nvinfo : EIATTR_FRAME_SIZE
	.align		4
.L_1:
        /*000c*/ 	.byte	0x04, 0x11
        /*000e*/ 	.short	(.L_3 - .L_2)
	.align		4
.L_2:
        /*0010*/ 	.word	index@(_Z16D_multiplicationPdS_S_S_S_S_iii)
        /*0014*/ 	.word	0x00000000


	//----- nvinfo : EIATTR_REGCOUNT
	.align		4
.L_3:
        /*0018*/ 	.byte	0x04, 0x2f
        /*001a*/ 	.short	(.L_5 - .L_4)
	.align		4
.L_4:
        /*001c*/ 	.word	index@(_Z17D_rmultiplicationPdS_S_S_S_iii)
        /*0020*/ 	.word	0x0000001e


	//----- nvinfo : EIATTR_FRAME_SIZE
	.align		4
.L_5:
        /*0024*/ 	.byte	0x04, 0x11
        /*0026*/ 	.short	(.L_7 - .L_6)
	.align		4
.L_6:
        /*0028*/ 	.word	index@(_Z17D_rmultiplicationPdS_S_S_S_iii)
        /*002c*/ 	.word	0x00000000


	//----- nvinfo : EIATTR_MIN_STACK_SIZE
	.align		4
.L_7:
        /*0030*/ 	.byte	0x04, 0x12
        /*0032*/ 	.short	(.L_9 - .L_8)
	.align		4
.L_8:
        /*0034*/ 	.word	index@(_Z17D_rmultiplicationPdS_S_S_S_iii)
        /*0038*/ 	.word	0x00000000


	//----- nvinfo : EIATTR_MIN_STACK_SIZE
	.align		4
.L_9:
        /*003c*/ 	.byte	0x04, 0x12
        /*003e*/ 	.short	(.L_11 - .L_10)
	.align		4
.L_10:
        /*0040*/ 	.word	index@(_Z16D_multiplicationPdS_S_S_S_S_iii)
        /*0044*/ 	.word	0x00000000
.L_11:


//--------------------- .nv.compat                --------------------------
	.section	.nv.compat,"",@"SHT_CUDA_COMPAT_INFO"
	.align	4
        /*0000*/ 	.byte	0x02, 0x09, 0x00, 0x00, 0x02, 0x02, 0x01, 0x00, 0x02, 0x05, 0x05, 0x00, 0x03, 0x07, 0x01, 0x01
        /*0010*/ 	.byte	0x02, 0x03, 0x00, 0x00, 0x02, 0x06, 0x01, 0x00, 0x04, 0x0b, 0x08, 0x00, 0x01, 0x00, 0x00, 0x00
        /*0020*/ 	.byte	0x00, 0x00, 0x00, 0x00


//--------------------- .nv.info._Z17D_rmultiplicationPdS_S_S_S_iii --------------------------
	.section	.nv.info._Z17D_rmultiplicationPdS_S_S_S_iii,"",@"SHT_CUDA_INFO"
	.sectionflags	@""
	.align	4


	//----- nvinfo : EIATTR_CUDA_API_VERSION
	.align		4
        /*0000*/ 	.byte	0x04, 0x37
        /*0002*/ 	.short	(.L_13 - .L_12)
.L_12:
        /*0004*/ 	.word	0x00000082


	//----- nvinfo : EIATTR_KPARAM_INFO
	.align		4
.L_13:
        /*0008*/ 	.byte	0x04, 0x17
        /*000a*/ 	.short	(.L_15 - .L_14)
.L_14:
        /*000c*/ 	.word	0x00000000
        /*0010*/ 	.short	0x0007
        /*0012*/ 	.short	0x0030
        /*0014*/ 	.byte	0x00, 0xf0, 0x11, 0x00


	//----- nvinfo : EIATTR_KPARAM_INFO
	.align		4
.L_15:
        /*0018*/ 	.byte	0x04, 0x17
        /*001a*/ 	.short	(.L_17 - .L_16)
.L_16:
        /*001c*/ 	.word	0x00000000
        /*0020*/ 	.short	0x0006
        /*0022*/ 	.short	0x002c
        /*0024*/ 	.byte	0x00, 0xf0, 0x11, 0x00


	//----- nvinfo : EIATTR_KPARAM_INFO
	.align		4
.L_17:
        /*0028*/ 	.byte	0x04, 0x17
        /*002a*/ 	.short	(.L_19 - .L_18)
.L_18:
        /*002c*/ 	.word	0x00000000
        /*0030*/ 	.short	0x0005
        /*0032*/ 	.short	0x0028
        /*0034*/ 	.byte	0x00, 0xf0, 0x11, 0x00


	//----- nvinfo : EIATTR_KPARAM_INFO
	.align		4
.L_19:
        /*0038*/ 	.byte	0x04, 0x17
        /*003a*/ 	.short	(.L_21 - .L_20)
.L_20:
        /*003c*/ 	.word	0x00000000
        /*0040*/ 	.short	0x0004
        /*0042*/ 	.short	0x0020
        /*0044*/ 	.byte	0x00, 0xf5, 0x21, 0x00


	//----- nvinfo : EIATTR_KPARAM_INFO
	.align		4
.L_21:
        /*0048*/ 	.byte	0x04, 0x17
        /*004a*/ 	.short	(.L_23 - .L_22)
.L_22:
        /*004c*/ 	.word	0x00000000
        /*0050*/ 	.short	0x0003
        /*0052*/ 	.short	0x0018
        /*0054*/ 	.byte	0x00, 0xf5, 0x21, 0x00


	//----- nvinfo : EIATTR_KPARAM_INFO
	.align		4
.L_23:
        /*0058*/ 	.byte	0x04, 0x17
        /*005a*/ 	.short	(.L_25 - .L_24)
.L_24:
        /*005c*/ 	.word	0x00000000
        /*0060*/ 	.short	0x0002
        /*0062*/ 	.short	0x0010
        /*0064*/ 	.byte	0x00, 0xf5, 0x21, 0x00


	//----- nvinfo : EIATTR_KPARAM_INFO
	.align		4
.L_25:
        /*0068*/ 	.byte	0x04, 0x17
        /*006a*/ 	.short	(.L_27 - .L_26)
.L_26:
        /*006c*/ 	.word	0x00000000
        /*0070*/ 	.short	0x0001
        /*0072*/ 	.short	0x0008
        /*0074*/ 	.byte	0x00, 0xf5, 0x21, 0x00


	//----- nvinfo : EIATTR_KPARAM_INFO
	.align		4
.L_27:
        /*0078*/ 	.byte	0x04, 0x17
        /*007a*/ 	.short	(.L_29 - .L_28)
.L_28:
        /*007c*/ 	.word	0x00000000
        /*0080*/ 	.short	0x0000
        /*0082*/ 	.short	0x0000
        /*0084*/ 	.byte	0x00, 0xf5, 0x21, 0x00


	//----- nvinfo : EIATTR_SPARSE_MMA_MASK
	.align		4
.L_29:
        /*0088*/ 	.byte	0x03, 0x50
        /*008a*/ 	.short	0x0000


	//----- nvinfo : EIATTR_MAXREG_COUNT
	.align		4
        /*008c*/ 	.byte	0x03, 0x1b
        /*008e*/ 	.short	0x00ff


	//----- nvinfo : EIATTR_MERCURY_ISA_VERSION
	.align		4
        /*0090*/ 	.byte	0x03, 0x5f
        /*0092*/ 	.short	0x0101


	//----- nvinfo : EIATTR_VRC_CTA_INIT_COUNT
	.align		4
        /*0094*/ 	.byte	0x02, 0x4a
	.zero		1
	.zero		1


	//----- nvinfo : EIATTR_EXIT_INSTR_OFFSETS
	.align		4
        /*0098*/ 	.byte	0x04, 0x1c
        /*009a*/ 	.short	(.L_31 - .L_30)


	//   ....[0]....
.L_30:
        /*009c*/ 	.word	0x00001160


	//----- nvinfo : EIATTR_CRS_STACK_SIZE
	.align		4
.L_31:
        /*00a0*/ 	.byte	0x04, 0x1e
        /*00a2*/ 	.short	(.L_33 - .L_32)
.L_32:
        /*00a4*/ 	.word	0x00000000


	//----- nvinfo : EIATTR_CBANK_PARAM_SIZE
	.align		4
.L_33:
        /*00a8*/ 	.byte	0x03, 0x19
        /*00aa*/ 	.short	0x0034


	//----- nvinfo : EIATTR_PARAM_CBANK
	.align		4
        /*00ac*/ 	.byte	0x04, 0x0a
        /*00ae*/ 	.short	(.L_35 - .L_34)
	.align		4
.L_34:
        /*00b0*/ 	.word	index@(.nv.constant0._Z17D_rmultiplicationPdS_S_S_S_iii)
        /*00b4*/ 	.short	0x0380
        /*00b6*/ 	.short	0x0034


	//----- nvinfo : EIATTR_SW_WAR
	.align		4
.L_35:
        /*00b8*/ 	.byte	0x04, 0x36
        /*00ba*/ 	.short	(.L_37 - .L_36)
.L_36:
        /*00bc*/ 	.word	0x00000008
.L_37:


//--------------------- .nv.info._Z16D_multiplicationPdS_S_S_S_S_iii --------------------------
	.section	.nv.info._Z16D_multiplicationPdS_S_S_S_S_iii,"",@"SHT_CUDA_INFO"
	.sectionflags	@""
	.align	4


	//----- nvinfo : EIATTR_CUDA_API_VERSION
	.align		4
        /*0000*/ 	.byte	0x04, 0x37
        /*0002*/ 	.short	(.L_39 - .L_38)
.L_38:
        /*0004*/ 	.word	0x00000082


	//----- nvinfo : EIATTR_KPARAM_INFO
	.align		4
.L_39:
        /*0008*/ 	.byte	0x04, 0x17
        /*000a*/ 	.short	(.L_41 - .L_40)
.L_40:
        /*000c*/ 	.word	0x00000000
        /*0010*/ 	.short	0x0008
        /*0012*/ 	.short	0x0038
        /*0014*/ 	.byte	0x00, 0xf0, 0x11, 0x00


	//----- nvinfo : EIATTR_KPARAM_INFO
	.align		4
.L_41:
        /*0018*/ 	.byte	0x04, 0x17
        /*001a*/ 	.short	(.L_43 - .L_42)
.L_42:
        /*001c*/ 	.word	0x00000000
        /*0020*/ 	.short	0x0007
        /*0022*/ 	.short	0x0034
        /*0024*/ 	.byte	0x00, 0xf0, 0x11, 0x00


	//----- nvinfo : EIATTR_KPARAM_INFO
	.align		4
.L_43:
        /*0028*/ 	.byte	0x04, 0x17
        /*002a*/ 	.short	(.L_45 - .L_44)
.L_44:
        /*002c*/ 	.word	0x00000000
        /*0030*/ 	.short	0x0006
        /*0032*/ 	.short	0x0030
        /*0034*/ 	.byte	0x00, 0xf0, 0x11, 0x00


	//----- nvinfo : EIATTR_KPARAM_INFO
	.align		4
.L_45:
        /*0038*/ 	.byte	0x04, 0x17
        /*003a*/ 	.short	(.L_47 - .L_46)
.L_46:
        /*003c*/ 	.word	0x00000000
        /*0040*/ 	.short	0x0005
        /*0042*/ 	.short	0x0028
        /*0044*/ 	.byte	0x00, 0xf5, 0x21, 0x00


	//----- nvinfo : EIATTR_KPARAM_INFO
	.align		4
.L_47:
        /*0048*/ 	.byte	0x04, 0x17
        /*004a*/ 	.short	(.L_49 - .L_48)
.L_48:
        /*004c*/ 	.word	0x00000000
        /*0050*/ 	.short	0x0004
        /*0052*/ 	.short	0x0020
        /*0054*/ 	.byte	0x00, 0xf5, 0x21, 0x00


	//----- nvinfo : EIATTR_KPARAM_INFO
	.align		4
.L_49:
        /*0058*/ 	.byte	0x04, 0x17
        /*005a*/ 	.short	(.L_51 - .L_50)
.L_50:
        /*005c*/ 	.word	0x00000000
        /*0060*/ 	.short	0x0003
        /*0062*/ 	.short	0x0018
        /*0064*/ 	.byte	0x00, 0xf5, 0x21, 0x00


	//----- nvinfo : EIATTR_KPARAM_INFO
	.align		4
.L_51:
        /*0068*/ 	.byte	0x04, 0x17
        /*006a*/ 	.short	(.L_53 - .L_52)
.L_52:
        /*006c*/ 	.word	0x00000000
        /*0070*/ 	.short	0x0002
        /*0072*/ 	.short	0x0010
        /*0074*/ 	.byte	0x00, 0xf5, 0x21, 0x00


	//----- nvinfo : EIATTR_KPARAM_INFO
	.align		4
.L_53:
        /*0078*/ 	.byte	0x04, 0x17
        /*007a*/ 	.short	(.L_55 - .L_54)
.L_54:
        /*007c*/ 	.word	0x00000000
        /*0080*/ 	.short	0x0001
        /*0082*/ 	.short	0x0008
        /*0084*/ 	.byte	0x00, 0xf5, 0x21, 0x00


	//----- nvinfo : EIATTR_KPARAM_INFO
	.align		4
.L_55:
        /*0088*/ 	.byte	0x04, 0x17
        /*008a*/ 	.short	(.L_57 - .L_56)
.L_56:
        /*008c*/ 	.word	0x00000000
        /*0090*/ 	.short	0x0000
        /*0092*/ 	.short	0x0000
        /*0094*/ 	.byte	0x00, 0xf5, 0x21, 0x00


	//----- nvinfo : EIATTR_SPARSE_MMA_MASK
	.align		4
.L_57:
        /*0098*/ 	.byte	0x03, 0x50
        /*009a*/ 	.short	0x0000


	//----- nvinfo : EIATTR_MAXREG_COUNT
	.align		4
        /*009c*/ 	.byte	0x03, 0x1b
        /*009e*/ 	.short	0x00ff


	//----- nvinfo : EIATTR_MERCURY_ISA_VERSION
	.align		4
        /*00a0*/ 	.byte	0x03, 0x5f
        /*00a2*/ 	.short	0x0101


	//----- nvinfo : EIATTR_VRC_CTA_INIT_COUNT
	.align		4
        /*00a4*/ 	.byte	0x02, 0x4a
	.zero		1
	.zero		1


	//----- nvinfo : EIATTR_EXIT_INSTR_OFFSETS
	.align		4
        /*00a8*/ 	.byte	0x04, 0x1c
        /*00aa*/ 	.short	(.L_59 - .L_58)


	//   ....[0]....
.L_58:
        /*00ac*/ 	.word	0x000019e0


	//----- nvinfo : EIATTR_CRS_STACK_SIZE
	.align		4
.L_59:
        /*00b0*/ 	.byte	0x04, 0x1e
        /*00b2*/ 	.short	(.L_61 - .L_60)
.L_60:
        /*00b4*/ 	.word	0x00000000


	//----- nvinfo : EIATTR_CBANK_PARAM_SIZE
	.align		4
.L_61:
        /*00b8*/ 	.byte	0x03, 0x19
        /*00ba*/ 	.short	0x003c


	//----- nvinfo : EIATTR_PARAM_CBANK
	.align		4
        /*00bc*/ 	.byte	0x04, 0x0a
        /*00be*/ 	.short	(.L_63 - .L_62)
	.align		4
.L_62:
        /*00c0*/ 	.word	index@(.nv.constant0._Z16D_multiplicationPdS_S_S_S_S_iii)
        /*00c4*/ 	.short	0x0380
        /*00c6*/ 	.short	0x003c


	//----- nvinfo : EIATTR_SW_WAR
	.align		4
.L_63:
        /*00c8*/ 	.byte	0x04, 0x36
        /*00ca*/ 	.short	(.L_65 - .L_64)
.L_64:
        /*00cc*/ 	.word	0x00000008
.L_65:


//--------------------- .nv.callgraph             --------------------------
	.section	.nv.callgraph,"",@"SHT_CUDA_CALLGRAPH"
	.align	4
	.sectionentsize	8
	.align		4
        /*0000*/ 	.word	0x00000000
	.align		4
        /*0004*/ 	.word	0xffffffff
	.align		4
        /*0008*/ 	.word	0x00000000
	.align		4
        /*000c*/ 	.word	0xfffffffe
	.align		4
        /*0010*/ 	.word	0x00000000
	.align		4
        /*0014*/ 	.word	0xfffffffd
	.align		4
        /*0018*/ 	.word	0x00000000
	.align		4
        /*001c*/ 	.word	0xfffffffc


//--------------------- .text._Z17D_rmultiplicationPdS_S_S_S_iii --------------------------
	.section	.text._Z17D_rmultiplicationPdS_S_S_S_iii,"ax",@progbits
	.align	128
        .global         _Z17D_rmultiplicationPdS_S_S_S_iii
        .type           _Z17D_rmultiplicationPdS_S_S_S_iii,@function
        .size           _Z17D_rmultiplicationPdS_S_S_S_iii,(.L_x_14 - _Z17D_rmultiplicationPdS_S_S_S_iii)
        .other          _Z17D_rmultiplicationPdS_S_S_S_iii,@"STO_CUDA_ENTRY STV_DEFAULT"
_Z17D_rmultiplicationPdS_S_S_S_iii:
.text._Z17D_rmultiplicationPdS_S_S_S_iii:
[----:B------:R-:W-:Y:S01]  /*0000*/  LDC R1, c[0x0][0x37c] ;  /* 0x0000df00ff017b82 */ /* 0x000fe20000000800 */
[----:B------:R-:W0:Y:S07]  /*0010*/  S2R R7, SR_TID.X ;  /* 0x0000000000077919 */ /* 0x000e2e0000002100 */
[----:B------:R-:W1:Y:S01]  /*0020*/  LDC R0, c[0x0][0x364] ;  /* 0x0000d900ff007b82 */ /* 0x000e620000000800 */
[----:B------:R-:W2:Y:S01]  /*0030*/  LDCU UR14, c[0x0][0x3b0] ;  /* 0x00007600ff0e77ac */ /* 0x000ea20008000800 */
[----:B------:R-:W-:Y:S01]  /*0040*/  BSSY.RECONVERGENT B0, `(.L_x_0) ;  /* 0x0000104000007945 */ /* 0x000fe20003800200 */
[----:B------:R-:W1:Y:S01]  /*0050*/  S2R R3, SR_TID.Y ;  /* 0x0000000000037919 */ /* 0x000e620000002200 */
[----:B------:R-:W-:Y:S01]  /*0060*/  CS2R R16, SRZ ;  /* 0x0000000000107805 */ /* 0x000fe2000001ff00 */
[----:B------:R-:W3:Y:S03]  /*0070*/  LDCU.64 UR12, c[0x0][0x358] ;  /* 0x00006b00ff0c77ac */ /* 0x000ee60008000a00 */
[----:B------:R-:W0:Y:S08]  /*0080*/  S2UR UR5, SR_CTAID.X ;  /* 0x00000000000579c3 */ /* 0x000e300000002500 */
[----:B------:R-:W0:Y:S08]  /*0090*/  LDC R2, c[0x0][0x360] ;  /* 0x0000d800ff027b82 */ /* 0x000e300000000800 */
[----:B------:R-:W1:Y:S08]  /*00a0*/  S2UR UR4, SR_CTAID.Y ;  /* 0x00000000000479c3 */ /* 0x000e700000002600 */
[----:B------:R-:W4:Y:S01]  /*00b0*/  LDC.64 R4, c[0x0][0x3a8] ;  /* 0x0000ea00ff047b82 */ /* 0x000f220000000a00 */
[----:B0-----:R-:W-:Y:S01]  /*00c0*/  IMAD R2, R2, UR5, R7 ;  /* 0x0000000502027c24 */ /* 0x001fe2000f8e0207 */
[----:B------:R-:W-:-:S04]  /*00d0*/  CS2R R6, SRZ ;  /* 0x0000000000067805 */ /* 0x000fc8000001ff00 */
[----:B--2---:R-:W-:Y:S01]  /*00e0*/  ISETP.GE.AND P0, PT, R2, UR14, PT ;  /* 0x0000000e02007c0c */ /* 0x004fe2000bf06270 */
[----:B-1----:R-:W-:-:S05]  /*00f0*/  IMAD R0, R0, UR4, R3 ;  /* 0x0000000400007c24 */ /* 0x002fca000f8e0203 */
[----:B----4-:R-:W-:-:S04]  /*0100*/  ISETP.GE.OR P0, PT, R0, R4, P0 ;  /* 0x000000040000720c */ /* 0x010fc80000706670 */
[----:B------:R-:W-:-:S13]  /*0110*/  ISETP.LT.OR P0, PT, R5, 0x1, P0 ;  /* 0x000000010500780c */ /* 0x000fda0000701670 */
[----:B---3--:R-:W-:Y:S05]  /*0120*/  @P0 BRA `(.L_x_1) ;  /* 0x0000000c00d40947 */ /* 0x008fea0003800000 */
[----:B------:R-:W-:Y:S01]  /*0130*/  ISETP.GE.U32.AND P0, PT, R5, 0x8, PT ;  /* 0x000000080500780c */ /* 0x000fe20003f06070 */
[----:B------:R-:W-:Y:S01]  /*0140*/  IMAD R3, R0, R5, RZ ;  /* 0x0000000500037224 */ /* 0x000fe200078e02ff */
[----:B------:R-:W-:Y:S01]  /*0150*/  CS2R R6, SRZ ;  /* 0x0000000000067805 */ /* 0x000fe2000001ff00 */
[----:B------:R-:W-:Y:S01]  /*0160*/  IMAD.MOV.U32 R4, RZ, RZ, RZ ;  /* 0x000000ffff047224 */ /* 0x000fe200078e00ff */
[----:B------:R-:W-:-:S09]  /*0170*/  CS2R R16, SRZ ;  /* 0x0000000000107805 */ /* 0x000fd2000001ff00 */
[----:B------:R-:W-:Y:S05]  /*0180*/  @!P0 BRA `(.L_x_2) ;  /* 0x0000000400d48947 */ /* 0x000fea0003800000 */
[----:B------:R-:W0:Y:S01]  /*0190*/  LDCU.128 UR16, c[0x0][0x390] ;  /* 0x00007200ff1077ac */ /* 0x000e220008000c00 */
[----:B------:R-:W-:Y:S01]  /*01a0*/  IMAD.MOV.U32 R6, RZ, RZ, 0x20 ;  /* 0x00000020ff067424 */ /* 0x000fe200078e00ff */
[----:B------:R-:W-:Y:S01]  /*01b0*/  LOP3.LUT R4, R5, 0x7ffffff8, RZ, 0xc0, !PT ;  /* 0x7ffffff805047812 */ /* 0x000fe200078ec0ff */
[----:B------:R-:W-:Y:S01]  /*01c0*/  IMAD.MOV.U32 R7, RZ, RZ, 0x0 ;  /* 0x00000000ff077424 */ /* 0x000fe200078e00ff */
[----:B------:R-:W-:Y:S02]  /*01d0*/  UIMAD UR5, UR14, 0x7, URZ ;  /* 0x000000070e0578a4 */ /* 0x000fe4000f8e02ff */
[----:B------:R-:W-:Y:S01]  /*01e0*/  UIMAD UR6, UR14, 0x6, URZ ;  /* 0x000000060e0678a4 */ /* 0x000fe2000f8e02ff */
[----:B------:R-:W-:Y:S01]  /*01f0*/  IMAD.WIDE.U32 R6, R3, 0x8, R6 ;  /* 0x0000000803067825 */ /* 0x000fe200078e0006 */
[----:B------:R-:W-:Y:S01]  /*0200*/  UIMAD UR7, UR14, 0x5, URZ ;  /* 0x000000050e0778a4 */ /* 0x000fe2000f8e02ff */
[----:B------:R-:W1:Y:S02]  /*0210*/  LDCU UR11, c[0x0][0x3b0] ;  /* 0x00007600ff0b77ac */ /* 0x000e640008000800 */
[----:B------:R-:W-:Y:S01]  /*0220*/  IMAD.MOV R24, RZ, RZ, -R4 ;  /* 0x000000ffff187224 */ /* 0x000fe200078e0a04 */
[----:B------:R-:W2:Y:S01]  /*0230*/  LDCU.64 UR20, c[0x0][0x3a0] ;  /* 0x00007400ff1477ac */ /* 0x000ea20008000a00 */
[C---:B0-----:R-:W-:Y:S01]  /*0240*/  IADD3 R8, P0, PT, R6.reuse, UR16, RZ ;  /* 0x0000001006087c10 */ /* 0x041fe2000ff1e0ff */
[----:B------:R-:W-:Y:S01]  /*0250*/  USHF.L.U32 UR8, UR14, 0x2, URZ ;  /* 0x000000020e087899 */ /* 0x000fe200080006ff */
[----:B------:R-:W-:Y:S01]  /*0260*/  IADD3 R10, P1, PT, R6, UR18, RZ ;  /* 0x00000012060a7c10 */ /* 0x000fe2000ff3e0ff */
[----:B------:R-:W-:Y:S01]  /*0270*/  UIMAD UR9, UR14, 0x3, URZ ;  /* 0x000000030e0978a4 */ /* 0x000fe2000f8e02ff */
[C---:B------:R-:W-:Y:S01]  /*0280*/  IADD3.X R13, PT, PT, R7.reuse, UR17, RZ, P0, !PT ;  /* 0x00000011070d7c10 */ /* 0x040fe200087fe4ff */
[----:B------:R-:W-:Y:S01]  /*0290*/  USHF.L.U32 UR10, UR14, 0x1, URZ ;  /* 0x000000010e0a7899 */ /* 0x000fe200080006ff */
[----:B------:R-:W-:-:S02]  /*02a0*/  IADD3.X R11, PT, PT, R7, UR19, RZ, P1, !PT ;  /* 0x00000013070b7c10 */ /* 0x000fc40008ffe4ff */
[----:B------:R-:W-:Y:S01]  /*02b0*/  CS2R R6, SRZ ;  /* 0x0000000000067805 */ /* 0x000fe2000001ff00 */
[----:B-1----:R-:W-:-:S08]  /*02c0*/  UMOV UR4, URZ ;  /* 0x000000ff00047c82 */ /* 0x002fd00008000000 */
.L_x_3:
[----:B------:R-:W-:Y:S01]  /*02d0*/  IMAD.U32 R15, RZ, RZ, UR4 ;  /* 0x00000004ff0f7e24 */ /* 0x000fe2000f8e00ff */
[----:B------:R-:W-:Y:S01]  /*02e0*/  SHF.R.S32.HI R22, RZ, 0x1f, R2 ;  /* 0x0000001fff167819 */ /* 0x000fe20000011402 */
[----:B------:R-:W3:Y:S01]  /*02f0*/  LDG.E.64 R18, desc[UR12][R10.64+-0x20] ;  /* 0xffffe00c0a127981 */ /* 0x000ee2000c1e1b00 */
[----:B------:R-:W-:-:S04]  /*0300*/  IADD3 R9, P0, PT, R2, UR4, RZ ;  /* 0x0000000402097c10 */ /* 0x000fc8000ff1e0ff */
[----:B------:R-:W-:Y:S02]  /*0310*/  LEA.HI.X.SX32 R12, R15, R22, 0x1, P0 ;  /* 0x000000160f0c7211 */ /* 0x000fe400000f0eff */
[----:B--2---:R-:W-:-:S04]  /*0320*/  LEA R26, P0, R9, UR20, 0x3 ;  /* 0x00000014091a7c11 */ /* 0x004fc8000f8018ff */
[----:B------:R-:W-:Y:S01]  /*0330*/  LEA.HI.X R27, R9, UR21, R12, 0x3, P0 ;  /* 0x00000015091b7c11 */ /* 0x000fe200080f1c0c */
[----:B------:R-:W-:-:S05]  /*0340*/  IMAD.MOV.U32 R9, RZ, RZ, R13 ;  /* 0x000000ffff097224 */ /* 0x000fca00078e000d */
[----:B------:R-:W2:Y:S04]  /*0350*/  LDG.E.64 R20, desc[UR12][R8.64+-0x20] ;  /* 0xffffe00c08147981 */ /* 0x000ea8000c1e1b00 */
[----:B------:R-:W2:Y:S01]  /*0360*/  LDG.E.64 R26, desc[UR12][R26.64] ;  /* 0x0000000c1a1a7981 */ /* 0x000ea2000c1e1b00 */
[----:B------:R-:W-:Y:S01]  /*0370*/  IMAD.U32 R13, RZ, RZ, UR11 ;  /* 0x0000000bff0d7e24 */ /* 0x000fe2000f8e00ff */
[----:B------:R-:W-:-:S04]  /*0380*/  IADD3 R12, P0, PT, R2, UR11, RZ ;  /* 0x0000000b020c7c10 */ /* 0x000fc8000ff1e0ff */
[----:B------:R-:W-:Y:S02]  /*0390*/  LEA.HI.X.SX32 R13, R13, R22, 0x1, P0 ;  /* 0x000000160d0d7211 */ /* 0x000fe400000f0eff */
[----:B------:R-:W-:-:S04]  /*03a0*/  LEA R14, P0, R12, UR20, 0x3 ;  /* 0x000000140c0e7c11 */ /* 0x000fc8000f8018ff */
[----:B------:R-:W-:Y:S02]  /*03b0*/  LEA.HI.X R15, R12, UR21, R13, 0x3, P0 ;  /* 0x000000150c0f7c11 */ /* 0x000fe400080f1c0d */
[----:B------:R-:W4:Y:S04]  /*03c0*/  LDG.E.64 R12, desc[UR12][R8.64+-0x18] ;  /* 0xffffe80c080c7981 */ /* 0x000f28000c1e1b00 */
[----:B------:R-:W4:Y:S01]  /*03d0*/  LDG.E.64 R14, desc[UR12][R14.64] ;  /* 0x0000000c0e0e7981 */ /* 0x000f22000c1e1b00 */
[----:B------:R-:W-:Y:S01]  /*03e0*/  IMAD.U32 R23, RZ, RZ, UR10 ;  /* 0x0000000aff177e24 */ /* 0x000fe2000f8e00ff */
[----:B--2---:R-:W-:Y:S02]  /*03f0*/  DFMA R20, R20, R26, R16 ;  /* 0x0000001a1414722b */ /* 0x004fe40000000010 */
[----:B---3--:R-:W-:Y:S01]  /*0400*/  DFMA R18, R26, R18, R6 ;  /* 0x000000121a12722b */ /* 0x008fe20000000006 */
[----:B------:R-:W2:Y:S01]  /*0410*/  LDG.E.64 R16, desc[UR12][R10.64+-0x18] ;  /* 0xffffe80c0a107981 */ /* 0x000ea2000c1e1b00 */
[----:B------:R-:W-:-:S04]  /*0420*/  IADD3 R7, P0, PT, R2, UR10, RZ ;  /* 0x0000000a02077c10 */ /* 0x000fc8000ff1e0ff */
[----:B------:R-:W-:Y:S02]  /*0430*/  LEA.HI.X.SX32 R26, R23, R22, 0x1, P0 ;  /* 0x00000016171a7211 */ /* 0x000fe400000f0eff */
[----:B------:R-:W-:-:S04]  /*0440*/  LEA R6, P0, R7, UR20, 0x3 ;  /* 0x0000001407067c11 */ /* 0x000fc8000f8018ff */
[----:B------:R-:W-:Y:S02]  /*0450*/  LEA.HI.X R7, R7, UR21, R26, 0x3, P0 ;  /* 0x0000001507077c11 */ /* 0x000fe400080f1c1a */
[----:B------:R-:W3:Y:S04]  /*0460*/  LDG.E.64 R26, desc[UR12][R8.64+-0x10] ;  /* 0xfffff00c081a7981 */ /* 0x000ee8000c1e1b00 */
[----:B------:R-:W3:Y:S01]  /*0470*/  LDG.E.64 R6, desc[UR12][R6.64] ;  /* 0x0000000c06067981 */ /* 0x000ee2000c1e1b00 */
[----:B----4-:R-:W-:-:S03]  /*0480*/  DFMA R12, R12, R14, R20 ;  /* 0x0000000e0c0c722b */ /* 0x010fc60000000014 */
[----:B------:R-:W4:Y:S01]  /*0490*/  LDG.E.64 R20, desc[UR12][R10.64+-0x10] ;  /* 0xfffff00c0a147981 */ /* 0x000f22000c1e1b00 */
[----:B--2---:R-:W-:Y:S01]  /*04a0*/  DFMA R16, R14, R16, R18 ;  /* 0x000000100e10722b */ /* 0x004fe20000000012 */
[----:B------:R-:W-:Y:S01]  /*04b0*/  IMAD.U32 R19, RZ, RZ, UR9 ;  /* 0x00000009ff137e24 */ /* 0x000fe2000f8e00ff */
[----:B------:R-:W-:-:S04]  /*04c0*/  IADD3 R15, P0, PT, R2, UR9, RZ ;  /* 0x00000009020f7c10 */ /* 0x000fc8000ff1e0ff */
[----:B------:R-:W-:Y:S02]  /*04d0*/  LEA.HI.X.SX32 R18, R19, R22, 0x1, P0 ;  /* 0x0000001613127211 */ /* 0x000fe400000f0eff */
[----:B------:R-:W-:-:S04]  /*04e0*/  LEA R14, P0, R15, UR20, 0x3 ;  /* 0x000000140f0e7c11 */ /* 0x000fc8000f8018ff */
[----:B------:R-:W-:Y:S02]  /*04f0*/  LEA.HI.X R15, R15, UR21, R18, 0x3, P0 ;  /* 0x000000150f0f7c11 */ /* 0x000fe400080f1c12 */
[----:B------:R-:W2:Y:S01]  /*0500*/  LDG.E.64 R18, desc[UR12][R10.64+-0x8] ;  /* 0xfffff80c0a127981 */ /* 0x000ea2000c1e1b00 */
[----:B---3--:R-:W-:-:S03]  /*0510*/  DFMA R26, R26, R6, R12 ;  /* 0x000000061a1a722b */ /* 0x008fc6000000000c */
[----:B------:R-:W3:Y:S04]  /*0520*/  LDG.E.64 R12, desc[UR12][R8.64+-0x8] ;  /* 0xfffff80c080c7981 */ /* 0x000ee8000c1e1b00 */
[----:B------:R-:W3:Y:S01]  /*0530*/  LDG.E.64 R14, desc[UR12][R14.64] ;  /* 0x0000000c0e0e7981 */ /* 0x000ee2000c1e1b00 */
[----:B----4-:R-:W-:Y:S01]  /*0540*/  DFMA R20, R6, R20, R16 ;  /* 0x000000140614722b */ /* 0x010fe20000000010 */
        /* <DEDUP_REMOVED lines=8> */
[----:B---3--:R-:W-:Y:S02]  /*05d0*/  DFMA R12, R12, R14, R26 ;  /* 0x0000000e0c0c722b */ /* 0x008fe4000000001a */
[----:B--2---:R-:W-:Y:S01]  /*05e0*/  DFMA R14, R14, R18, R20 ;  /* 0x000000120e0e722b */ /* 0x004fe20000000014 */
[----:B------:R-:W2:Y:S01]  /*05f0*/  LDG.E.64 R20, desc[UR12][R10.64] ;  /* 0x0000000c0a147981 */ /* 0x000ea2000c1e1b00 */
[----:B------:R-:W-:-:S04]  /*0600*/  IADD3 R19, P0, PT, R2, UR7, RZ ;  /* 0x0000000702137c10 */ /* 0x000fc8000ff1e0ff */
[----:B------:R-:W-:Y:S02]  /*0610*/  LEA.HI.X.SX32 R26, R23, R22, 0x1, P0 ;  /* 0x00000016171a7211 */ /* 0x000fe400000f0eff */
[----:B------:R-:W-:-:S04]  /*0620*/  LEA R18, P0, R19, UR20, 0x3 ;  /* 0x0000001413127c11 */ /* 0x000fc8000f8018ff */
[----:B------:R-:W-:Y:S02]  /*0630*/  LEA.HI.X R19, R19, UR21, R26, 0x3, P0 ;  /* 0x0000001513137c11 */ /* 0x000fe400080f1c1a */
[----:B------:R-:W3:Y:S01]  /*0640*/  LDG.E.64 R26, desc[UR12][R8.64+0x8] ;  /* 0x0000080c081a7981 */ /* 0x000ee2000c1e1b00 */
[----:B----4-:R-:W-:-:S03]  /*0650*/  DFMA R16, R16, R6, R12 ;  /* 0x000000061010722b */ /* 0x010fc6000000000c */
[----:B------:R-:W3:Y:S04]  /*0660*/  LDG.E.64 R18, desc[UR12][R18.64] ;  /* 0x0000000c12127981 */ /* 0x000ee8000c1e1b00 */
[----:B------:R-:W4:Y:S01]  /*0670*/  LDG.E.64 R12, desc[UR12][R10.64+0x8] ;  /* 0x0000080c0a0c7981 */ /* 0x000f22000c1e1b00 */
[----:B------:R-:W-:Y:S01]  /*0680*/  IMAD.U32 R23, RZ, RZ, UR5 ;  /* 0x00000005ff177e24 */ /* 0x000fe2000f8e00ff */
[----:B--2---:R-:W-:Y:S01]  /*0690*/  DFMA R20, R6, R20, R14 ;  /* 0x000000140614722b */ /* 0x004fe2000000000e */
[----:B------:R-:W-:Y:S01]  /*06a0*/  IMAD.U32 R7, RZ, RZ, UR6 ;  /* 0x00000006ff077e24 */ /* 0x000fe2000f8e00ff */
[----:B------:R-:W-:-:S04]  /*06b0*/  IADD3 R6, P0, PT, R2, UR6, RZ ;  /* 0x0000000602067c10 */ /* 0x000fc8000ff1e0ff */
[----:B------:R-:W-:Y:S02]  /*06c0*/  LEA.HI.X.SX32 R7, R7, R22, 0x1, P0 ;  /* 0x0000001607077211 */ /* 0x000fe400000f0eff */
[----:B------:R-:W-:-:S04]  /*06d0*/  LEA R14, P0, R6, UR20, 0x3 ;  /* 0x00000014060e7c11 */ /* 0x000fc8000f8018ff */
[----:B------:R-:W-:Y:S02]  /*06e0*/  LEA.HI.X R15, R6, UR21, R7, 0x3, P0 ;  /* 0x00000015060f7c11 */ /* 0x000fe400080f1c07 */
[----:B------:R-:W-:Y:S01]  /*06f0*/  IADD3 R7, P0, PT, R2, UR5, RZ ;  /* 0x0000000502077c10 */ /* 0x000fe2000ff1e0ff */
[----:B---3--:R-:W-:-:S03]  /*0700*/  DFMA R26, R26, R18, R16 ;  /* 0x000000121a1a722b */ /* 0x008fc60000000010 */
[----:B------:R-:W-:Y:S01]  /*0710*/  LEA.HI.X.SX32 R22, R23, R22, 0x1, P0 ;  /* 0x0000001617167211 */ /* 0x000fe200000f0eff */
[----:B------:R-:W2:Y:S01]  /*0720*/  LDG.E.64 R14, desc[UR12][R14.64] ;  /* 0x0000000c0e0e7981 */ /* 0x000ea2000c1e1b00 */
[C---:B------:R-:W-:Y:S01]  /*0730*/  LEA R6, P0, R7.reuse, UR20, 0x3 ;  /* 0x0000001407067c11 */ /* 0x040fe2000f8018ff */
[----:B----4-:R-:W-:Y:S02]  /*0740*/  DFMA R18, R18, R12, R20 ;  /* 0x0000000c1212722b */ /* 0x010fe40000000014 */
[----:B------:R-:W2:Y:S01]  /*0750*/  LDG.E.64 R16, desc[UR12][R8.64+0x10] ;  /* 0x0000100c08107981 */ /* 0x000ea2000c1e1b00 */
[----:B------:R-:W-:-:S03]  /*0760*/  LEA.HI.X R7, R7, UR21, R22, 0x3, P0 ;  /* 0x0000001507077c11 */ /* 0x000fc600080f1c16 */
[----:B------:R-:W3:Y:S04]  /*0770*/  LDG.E.64 R20, desc[UR12][R10.64+0x10] ;  /* 0x0000100c0a147981 */ /* 0x000ee8000c1e1b00 */
[----:B------:R0:W4:Y:S04]  /*0780*/  LDG.E.64 R22, desc[UR12][R8.64+0x18] ;  /* 0x0000180c08167981 */ /* 0x000128000c1e1b00 */
[----:B------:R-:W4:Y:S04]  /*0790*/  LDG.E.64 R6, desc[UR12][R6.64] ;  /* 0x0000000c06067981 */ /* 0x000f28000c1e1b00 */
[----:B------:R1:W5:Y:S01]  /*07a0*/  LDG.E.64 R12, desc[UR12][R10.64+0x18] ;  /* 0x0000180c0a0c7981 */ /* 0x000362000c1e1b00 */
[----:B------:R-:W-:-:S05]  /*07b0*/  VIADD R24, R24, 0x8 ;  /* 0x0000000818187836 */ /* 0x000fca0000000000 */
[----:B------:R-:W-:Y:S02]  /*07c0*/  ISETP.NE.AND P0, PT, R24, RZ, PT ;  /* 0x000000ff1800720c */ /* 0x000fe40003f05270 */
[----:B0-----:R-:W-:Y:S02]  /*07d0*/  IADD3 R8, P1, PT, R8, 0x40, RZ ;  /* 0x0000004008087810 */ /* 0x001fe40007f3e0ff */
[----:B-1----:R-:W-:Y:S01]  /*07e0*/  IADD3 R10, P2, PT, R10, 0x40, RZ ;  /* 0x000000400a0a7810 */ /* 0x002fe20007f5e0ff */
[----:B------:R-:W-:Y:S02]  /*07f0*/  ULEA UR4, UR14, UR4, 0x3 ;  /* 0x000000040e047291 */ /* 0x000fe4000f8e18ff */
[----:B------:R-:W-:Y:S02]  /*0800*/  ULEA UR5, UR14, UR5, 0x3 ;  /* 0x000000050e057291 */ /* 0x000fe4000f8e18ff */
[----:B------:R-:W-:Y:S02]  /*0810*/  ULEA UR6, UR14, UR6, 0x3 ;  /* 0x000000060e067291 */ /* 0x000fe4000f8e18ff */
[----:B------:R-:W-:-:S02]  /*0820*/  ULEA UR7, UR14, UR7, 0x3 ;  /* 0x000000070e077291 */ /* 0x000fc4000f8e18ff */
[----:B------:R-:W-:Y:S02]  /*0830*/  ULEA UR8, UR14, UR8, 0x3 ;  /* 0x000000080e087291 */ /* 0x000fe4000f8e18ff */
[----:B------:R-:W-:Y:S02]  /*0840*/  ULEA UR9, UR14, UR9, 0x3 ;  /* 0x000000090e097291 */ /* 0x000fe4000f8e18ff */
[----:B------:R-:W-:Y:S02]  /*0850*/  ULEA UR10, UR14, UR10, 0x3 ;  /* 0x0000000a0e0a7291 */ /* 0x000fe4000f8e18ff */
[----:B------:R-:W-:Y:S01]  /*0860*/  ULEA UR11, UR14, UR11, 0x3 ;  /* 0x0000000b0e0b7291 */ /* 0x000fe2000f8e18ff */
[----:B------:R-:W-:Y:S01]  /*0870*/  IMAD.X R11, RZ, RZ, R11, P2 ;  /* 0x000000ffff0b7224 */ /* 0x000fe200010e060b */
[----:B--2---:R-:W-:Y:S02]  /*0880*/  DFMA R16, R16, R14, R26 ;  /* 0x0000000e1010722b */ /* 0x004fe4000000001a */
[----:B---3--:R-:W-:-:S06]  /*0890*/  DFMA R18, R14, R20, R18 ;  /* 0x000000140e12722b */ /* 0x008fcc0000000012 */
[----:B----4-:R-:W-:Y:S02]  /*08a0*/  DFMA R16, R22, R6, R16 ;  /* 0x000000061610722b */ /* 0x010fe40000000010 */
[----:B-----5:R-:W-:Y:S01]  /*08b0*/  DFMA R6, R6, R12, R18 ;  /* 0x0000000c0606722b */ /* 0x020fe20000000012 */
[----:B------:R-:W-:Y:S01]  /*08c0*/  IMAD.X R13, RZ, RZ, R9, P1 ;  /* 0x000000ffff0d7224 */ /* 0x000fe200008e0609 */
[----:B------:R-:W-:Y:S09]  /*08d0*/  @P0 BRA `(.L_x_3) ;  /* 0xfffffff8007c0947 */ /* 0x000ff2000383ffff */
.L_x_2:
[----:B------:R-:W-:-:S04]  /*08e0*/  LOP3.LUT R8, R5, 0x7, RZ, 0xc0, !PT ;  /* 0x0000000705087812 */ /* 0x000fc800078ec0ff */
[----:B------:R-:W-:-:S13]  /*08f0*/  ISETP.NE.AND P0, PT, R8, RZ, PT ;  /* 0x000000ff0800720c */ /* 0x000fda0003f05270 */
[----:B------:R-:W-:Y:S05]  /*0900*/  @!P0 BRA `(.L_x_1) ;  /* 0x0000000400dc8947 */ /* 0x000fea0003800000 */
[----:B------:R-:W-:Y:S02]  /*0910*/  ISETP.GE.U32.AND P1, PT, R8, 0x4, PT ;  /* 0x000000040800780c */ /* 0x000fe40003f26070 */
[----:B------:R-:W-:Y:S02]  /*0920*/  LOP3.LUT R24, R5, 0x3, RZ, 0xc0, !PT ;  /* 0x0000000305187812 */ /* 0x000fe400078ec0ff */
[----:B------:R-:W-:Y:S02]  /*0930*/  SHF.R.S32.HI R25, RZ, 0x1f, R2 ;  /* 0x0000001fff197819 */ /* 0x000fe40000011402 */
[----:B------:R-:W-:-:S07]  /*0940*/  ISETP.NE.AND P0, PT, R24, RZ, PT ;  /* 0x000000ff1800720c */ /* 0x000fce0003f05270 */
[----:B------:R-:W-:Y:S06]  /*0950*/  @!P1 BRA `(.L_x_4) ;  /* 0x0000000000e09947 */ /* 0x000fec0003800000 */
[----:B------:R-:W0:Y:S01]  /*0960*/  LDC.64 R10, c[0x0][0x390] ;  /* 0x0000e400ff0a7b82 */ /* 0x000e220000000a00 */
[----:B------:R-:W1:Y:S01]  /*0970*/  LDCU.64 UR4, c[0x0][0x3a0] ;  /* 0x00007400ff0477ac */ /* 0x000e620008000a00 */
[----:B------:R-:W-:Y:S02]  /*0980*/  IMAD R26, R4, UR14, RZ ;  /* 0x0000000e041a7c24 */ /* 0x000fe4000f8e02ff */
[----:B------:R-:W-:Y:S01]  /*0990*/  IMAD.IADD R15, R3, 0x1, R4 ;  /* 0x00000001030f7824 */ /* 0x000fe200078e0204 */
[----:B------:R-:W2:Y:S02]  /*09a0*/  LDCU.128 UR8, c[0x0][0x390] ;  /* 0x00007200ff0877ac */ /* 0x000ea40008000c00 */
[----:B------:R-:W-:-:S04]  /*09b0*/  IADD3 R9, P1, PT, R2, R26, RZ ;  /* 0x0000001a02097210 */ /* 0x000fc80007f3e0ff */
[----:B------:R-:W-:Y:S02]  /*09c0*/  LEA.HI.X.SX32 R12, R26, R25, 0x1, P1 ;  /* 0x000000191a0c7211 */ /* 0x000fe400008f0eff */
[----:B-1----:R-:W-:-:S04]  /*09d0*/  LEA R8, P1, R9, UR4, 0x3 ;  /* 0x0000000409087c11 */ /* 0x002fc8000f8218ff */
[----:B------:R-:W-:Y:S01]  /*09e0*/  LEA.HI.X R9, R9, UR5, R12, 0x3, P1 ;  /* 0x0000000509097c11 */ /* 0x000fe200088f1c0c */
[----:B0-----:R-:W-:Y:S01]  /*09f0*/  IMAD.WIDE.U32 R10, R15, 0x8, R10 ;  /* 0x000000080f0a7825 */ /* 0x001fe200078e000a */
[----:B------:R-:W0:Y:S04]  /*0a00*/  LDC.64 R12, c[0x0][0x398] ;  /* 0x0000e600ff0c7b82 */ /* 0x000e280000000a00 */
[----:B------:R2:W3:Y:S04]  /*0a10*/  LDG.E.64 R18, desc[UR12][R10.64] ;  /* 0x0000000c0a127981 */ /* 0x0004e8000c1e1b00 */
[----:B------:R-:W3:Y:S01]  /*0a20*/  LDG.E.64 R8, desc[UR12][R8.64] ;  /* 0x0000000c08087981 */ /* 0x000ee2000c1e1b00 */
[----:B------:R-:W-:Y:S01]  /*0a30*/  IADD3 R20, P1, PT, R3, R4, RZ ;  /* 0x0000000403147210 */ /* 0x000fe20007f3e0ff */
[----:B------:R-:W-:-:S04]  /*0a40*/  VIADD R26, R26, UR14 ;  /* 0x0000000e1a1a7c36 */ /* 0x000fc80008000000 */
[----:B------:R-:W-:Y:S01]  /*0a50*/  IMAD.SHL.U32 R14, R20, 0x8, RZ ;  /* 0x00000008140e7824 */ /* 0x000fe200078e00ff */
[----:B------:R-:W-:Y:S01]  /*0a60*/  IADD3 R21, P2, PT, R2, R26, RZ ;  /* 0x0000001a02157210 */ /* 0x000fe20007f5e0ff */
[----:B0-----:R-:W-:-:S04]  /*0a70*/  IMAD.WIDE.U32 R12, R15, 0x8, R12 ;  /* 0x000000080f0c7825 */ /* 0x001fc800078e000c */
[----:B------:R-:W-:Y:S01]  /*0a80*/  IMAD.X R15, RZ, RZ, RZ, P1 ;  /* 0x000000ffff0f7224 */ /* 0x000fe200008e06ff */
[----:B------:R-:W-:Y:S01]  /*0a90*/  LEA.HI.X.SX32 R22, R26, R25, 0x1, P2 ;  /* 0x000000191a167211 */ /* 0x000fe200010f0eff */
[----:B------:R-:W4:Y:S01]  /*0aa0*/  LDG.E.64 R12, desc[UR12][R12.64] ;  /* 0x0000000c0c0c7981 */ /* 0x000f22000c1e1b00 */
[----:B--2---:R-:W-:Y:S02]  /*0ab0*/  IADD3 R10, P1, PT, R14, UR8, RZ ;  /* 0x000000080e0a7c10 */ /* 0x004fe4000ff3e0ff */
[----:B------:R-:W-:Y:S02]  /*0ac0*/  SHF.L.U64.HI R15, R20, 0x3, R15 ;  /* 0x00000003140f7819 */ /* 0x000fe4000001020f */
[C---:B------:R-:W-:Y:S02]  /*0ad0*/  LEA R20, P2, R21.reuse, UR4, 0x3 ;  /* 0x0000000415147c11 */ /* 0x040fe4000f8418ff */
[----:B------:R-:W-:Y:S02]  /*0ae0*/  IADD3 R14, P3, PT, R14, UR10, RZ ;  /* 0x0000000a0e0e7c10 */ /* 0x000fe4000ff7e0ff */
[----:B------:R-:W-:-:S02]  /*0af0*/  LEA.HI.X R21, R21, UR5, R22, 0x3, P2 ;  /* 0x0000000515157c11 */ /* 0x000fc400090f1c16 */
[C---:B------:R-:W-:Y:S02]  /*0b00*/  IADD3.X R11, PT, PT, R15.reuse, UR9, RZ, P1, !PT ;  /* 0x000000090f0b7c10 */ /* 0x040fe40008ffe4ff */
[----:B------:R-:W-:Y:S02]  /*0b10*/  IADD3.X R15, PT, PT, R15, UR11, RZ, P3, !PT ;  /* 0x0000000b0f0f7c10 */ /* 0x000fe40009ffe4ff */
[----:B------:R-:W2:Y:S04]  /*0b20*/  LDG.E.64 R20, desc[UR12][R20.64] ;  /* 0x0000000c14147981 */ /* 0x000ea8000c1e1b00 */
[----:B------:R-:W2:Y:S01]  /*0b30*/  LDG.E.64 R22, desc[UR12][R14.64+0x8] ;  /* 0x0000080c0e167981 */ /* 0x000ea2000c1e1b00 */
[----:B---3--:R-:W-:-:S03]  /*0b40*/  DFMA R16, R18, R8, R16 ;  /* 0x000000081210722b */ /* 0x008fc60000000010 */
[----:B------:R-:W3:Y:S01]  /*0b50*/  LDG.E.64 R18, desc[UR12][R10.64+0x8] ;  /* 0x0000080c0a127981 */ /* 0x000ee2000c1e1b00 */
[----:B------:R-:W-:Y:S01]  /*0b60*/  VIADD R26, R26, UR14 ;  /* 0x0000000e1a1a7c36 */ /* 0x000fe20008000000 */
[----:B----4-:R-:W-:-:S04]  /*0b70*/  DFMA R12, R8, R12, R6 ;  /* 0x0000000c080c722b */ /* 0x010fc80000000006 */
[----:B------:R-:W-:Y:S01]  /*0b80*/  IADD3 R7, P1, PT, R2, R26, RZ ;  /* 0x0000001a02077210 */ /* 0x000fe20007f3e0ff */
[----:B------:R-:W-:-:S03]  /*0b90*/  VIADD R6, R26, UR14 ;  /* 0x0000000e1a067c36 */ /* 0x000fc60008000000 */
[----:B------:R-:W-:Y:S02]  /*0ba0*/  LEA.HI.X.SX32 R26, R26, R25, 0x1, P1 ;  /* 0x000000191a1a7211 */ /* 0x000fe400008f0eff */
[----:B------:R-:W-:-:S04]  /*0bb0*/  LEA R8, P1, R7, UR4, 0x3 ;  /* 0x0000000407087c11 */ /* 0x000fc8000f8218ff */
[----:B------:R-:W-:Y:S02]  /*0bc0*/  LEA.HI.X R9, R7, UR5, R26, 0x3, P1 ;  /* 0x0000000507097c11 */ /* 0x000fe400088f1c1a */
[----:B------:R-:W4:Y:S04]  /*0bd0*/  LDG.E.64 R26, desc[UR12][R14.64+0x18] ;  /* 0x0000180c0e1a7981 */ /* 0x000f28000c1e1b00 */
[----:B------:R-:W5:Y:S01]  /*0be0*/  LDG.E.64 R8, desc[UR12][R8.64] ;  /* 0x0000000c08087981 */ /* 0x000f62000c1e1b00 */
[----:B--2---:R-:W-:Y:S02]  /*0bf0*/  DFMA R12, R20, R22, R12 ;  /* 0x00000016140c722b */ /* 0x004fe4000000000c */
[----:B---3--:R-:W-:Y:S01]  /*0c00*/  DFMA R16, R18, R20, R16 ;  /* 0x000000141210722b */ /* 0x008fe20000000010 */
[----:B------:R-:W-:Y:S01]  /*0c10*/  IADD3 R19, P2, PT, R2, R6, RZ ;  /* 0x0000000602137210 */ /* 0x000fe20007f5e0ff */
[----:B------:R-:W5:Y:S03]  /*0c20*/  LDG.E.64 R20, desc[UR12][R14.64+0x10] ;  /* 0x0000100c0e147981 */ /* 0x000f66000c1e1b00 */
[----:B------:R-:W-:-:S02]  /*0c30*/  LEA.HI.X.SX32 R22, R6, R25, 0x1, P2 ;  /* 0x0000001906167211 */ /* 0x000fc400010f0eff */
[C---:B------:R-:W-:Y:S01]  /*0c40*/  LEA R18, P1, R19.reuse, UR4, 0x3 ;  /* 0x0000000413127c11 */ /* 0x040fe2000f8218ff */
[----:B------:R-:W2:Y:S03]  /*0c50*/  LDG.E.64 R6, desc[UR12][R10.64+0x10] ;  /* 0x0000100c0a067981 */ /* 0x000ea6000c1e1b00 */
[----:B------:R-:W-:Y:S02]  /*0c60*/  LEA.HI.X R19, R19, UR5, R22, 0x3, P1 ;  /* 0x0000000513137c11 */ /* 0x000fe400088f1c16 */
[----:B------:R-:W3:Y:S04]  /*0c70*/  LDG.E.64 R22, desc[UR12][R10.64+0x18] ;  /* 0x0000180c0a167981 */ /* 0x000ee8000c1e1b00 */
[----:B------:R-:W3:Y:S01]  /*0c80*/  LDG.E.64 R18, desc[UR12][R18.64] ;  /* 0x0000000c12127981 */ /* 0x000ee2000c1e1b00 */
[----:B------:R-:W-:Y:S01]  /*0c90*/  VIADD R4, R4, 0x4 ;  /* 0x0000000404047836 */ /* 0x000fe20000000000 */
[----:B-----5:R-:W-:-:S02]  /*0ca0*/  DFMA R12, R8, R20, R12 ;  /* 0x00000014080c722b */ /* 0x020fc4000000000c */
[----:B--2---:R-:W-:-:S08]  /*0cb0*/  DFMA R16, R6, R8, R16 ;  /* 0x000000080610722b */ /* 0x004fd00000000010 */
[----:B---3--:R-:W-:Y:S02]  /*0cc0*/  DFMA R16, R22, R18, R16 ;  /* 0x000000121610722b */ /* 0x008fe40000000010 */
[----:B----4-:R-:W-:-:S11]  /*0cd0*/  DFMA R6, R18, R26, R12 ;  /* 0x0000001a1206722b */ /* 0x010fd6000000000c */
.L_x_4:
[----:B------:R-:W-:Y:S05]  /*0ce0*/  @!P0 BRA `(.L_x_1) ;  /* 0x0000000000e48947 */ /* 0x000fea0003800000 */
[----:B------:R-:W-:Y:S02]  /*0cf0*/  ISETP.NE.AND P1, PT, R24, 0x1, PT ;  /* 0x000000011800780c */ /* 0x000fe40003f25270 */
[----:B------:R-:W-:-:S04]  /*0d00*/  LOP3.LUT R5, R5, 0x1, RZ, 0xc0, !PT ;  /* 0x0000000105057812 */ /* 0x000fc800078ec0ff */
[----:B------:R-:W-:-:S07]  /*0d10*/  ISETP.NE.U32.AND P0, PT, R5, 0x1, PT ;  /* 0x000000010500780c */ /* 0x000fce0003f05070 */
[----:B------:R-:W-:Y:S06]  /*0d20*/  @!P1 BRA `(.L_x_5) ;  /* 0x0000000000909947 */ /* 0x000fec0003800000 */
[----:B------:R-:W0:Y:S01]  /*0d30*/  LDC.64 R12, c[0x0][0x390] ;  /* 0x0000e400ff0c7b82 */ /* 0x000e220000000a00 */
[----:B------:R-:W1:Y:S01]  /*0d40*/  LDCU.64 UR4, c[0x0][0x3a0] ;  /* 0x00007400ff0477ac */ /* 0x000e620008000a00 */
[----:B------:R-:W-:Y:S01]  /*0d50*/  IMAD R10, R4, UR14, RZ ;  /* 0x0000000e040a7c24 */ /* 0x000fe2000f8e02ff */
[C---:B------:R-:W-:Y:S01]  /*0d60*/  IADD3 R14, P2, PT, R3.reuse, R4, RZ ;  /* 0x00000004030e7210 */ /* 0x040fe20007f5e0ff */
[----:B------:R-:W-:Y:S01]  /*0d70*/  IMAD.IADD R5, R3, 0x1, R4 ;  /* 0x0000000103057824 */ /* 0x000fe200078e0204 */
[----:B------:R-:W2:Y:S02]  /*0d80*/  LDCU.128 UR8, c[0x0][0x390] ;  /* 0x00007200ff0877ac */ /* 0x000ea40008000c00 */
[----:B------:R-:W-:Y:S01]  /*0d90*/  IADD3 R8, P1, PT, R2, R10, RZ ;  /* 0x0000000a02087210 */ /* 0x000fe20007f3e0ff */
[----:B------:R-:W3:Y:S01]  /*0da0*/  LDC.64 R20, c[0x0][0x398] ;  /* 0x0000e600ff147b82 */ /* 0x000ee20000000a00 */
[----:B------:R-:W-:Y:S02]  /*0db0*/  IMAD.X R9, RZ, RZ, RZ, P2 ;  /* 0x000000ffff097224 */ /* 0x000fe400010e06ff */
[C---:B------:R-:W-:Y:S01]  /*0dc0*/  LEA.HI.X.SX32 R11, R10.reuse, R25, 0x1, P1 ;  /* 0x000000190a0b7211 */ /* 0x040fe200008f0eff */
[----:B------:R-:W-:-:S02]  /*0dd0*/  VIADD R10, R10, UR14 ;  /* 0x0000000e0a0a7c36 */ /* 0x000fc40008000000 */
[C---:B------:R-:W-:Y:S01]  /*0de0*/  IMAD.SHL.U32 R15, R14.reuse, 0x8, RZ ;  /* 0x000000080e0f7824 */ /* 0x040fe200078e00ff */
[----:B------:R-:W-:Y:S02]  /*0df0*/  SHF.L.U64.HI R9, R14, 0x3, R9 ;  /* 0x000000030e097819 */ /* 0x000fe40000010209 */
[----:B-1----:R-:W-:-:S04]  /*0e00*/  LEA R18, P1, R8, UR4, 0x3 ;  /* 0x0000000408127c11 */ /* 0x002fc8000f8218ff */
[----:B------:R-:W-:Y:S01]  /*0e10*/  LEA.HI.X R19, R8, UR5, R11, 0x3, P1 ;  /* 0x0000000508137c11 */ /* 0x000fe200088f1c0b */
[----:B0-----:R-:W-:Y:S01]  /*0e20*/  IMAD.WIDE.U32 R12, R5, 0x8, R12 ;  /* 0x00000008050c7825 */ /* 0x001fe200078e000c */
[----:B------:R-:W-:Y:S02]  /*0e30*/  IADD3 R11, P3, PT, R2, R10, RZ ;  /* 0x0000000a020b7210 */ /* 0x000fe40007f7e0ff */
[C---:B--2---:R-:W-:Y:S02]  /*0e40*/  IADD3 R14, P2, PT, R15.reuse, UR8, RZ ;  /* 0x000000080f0e7c10 */ /* 0x044fe4000ff5e0ff */
[----:B------:R-:W-:Y:S01]  /*0e50*/  LEA.HI.X.SX32 R22, R10, R25, 0x1, P3 ;  /* 0x000000190a167211 */ /* 0x000fe200018f0eff */
[----:B------:R-:W2:Y:S01]  /*0e60*/  LDG.E.64 R12, desc[UR12][R12.64] ;  /* 0x0000000c0c0c7981 */ /* 0x000ea2000c1e1b00 */
[----:B------:R-:W-:Y:S01]  /*0e70*/  IADD3 R8, P1, PT, R15, UR10, RZ ;  /* 0x0000000a0f087c10 */ /* 0x000fe2000ff3e0ff */
[----:B---3--:R-:W-:Y:S01]  /*0e80*/  IMAD.WIDE.U32 R20, R5, 0x8, R20 ;  /* 0x0000000805147825 */ /* 0x008fe200078e0014 */
[----:B------:R-:W-:Y:S01]  /*0e90*/  LEA R10, P3, R11, UR4, 0x3 ;  /* 0x000000040b0a7c11 */ /* 0x000fe2000f8618ff */
[----:B------:R-:W2:Y:S01]  /*0ea0*/  LDG.E.64 R18, desc[UR12][R18.64] ;  /* 0x0000000c12127981 */ /* 0x000ea2000c1e1b00 */
[----:B------:R-:W-:-:S02]  /*0eb0*/  IADD3.X R15, PT, PT, R9, UR9, RZ, P2, !PT ;  /* 0x00000009090f7c10 */ /* 0x000fc400097fe4ff */
[----:B------:R-:W-:Y:S01]  /*0ec0*/  IADD3.X R9, PT, PT, R9, UR11, RZ, P1, !PT ;  /* 0x0000000b09097c10 */ /* 0x000fe20008ffe4ff */
[----:B------:R-:W3:Y:S01]  /*0ed0*/  LDG.E.64 R20, desc[UR12][R20.64] ;  /* 0x0000000c14147981 */ /* 0x000ee2000c1e1b00 */
[----:B------:R-:W-:-:S03]  /*0ee0*/  LEA.HI.X R11, R11, UR5, R22, 0x3, P3 ;  /* 0x000000050b0b7c11 */ /* 0x000fc600098f1c16 */
[----:B------:R-:W4:Y:S04]  /*0ef0*/  LDG.E.64 R14, desc[UR12][R14.64+0x8] ;  /* 0x0000080c0e0e7981 */ /* 0x000f28000c1e1b00 */
[----:B------:R-:W4:Y:S04]  /*0f00*/  LDG.E.64 R10, desc[UR12][R10.64] ;  /* 0x0000000c0a0a7981 */ /* 0x000f28000c1e1b00 */
[----:B------:R-:W5:Y:S01]  /*0f10*/  LDG.E.64 R8, desc[UR12][R8.64+0x8] ;  /* 0x0000080c08087981 */ /* 0x000f62000c1e1b00 */
[----:B------:R-:W-:Y:S01]  /*0f20*/  VIADD R4, R4, 0x2 ;  /* 0x0000000204047836 */ /* 0x000fe20000000000 */
[----:B--2---:R-:W-:-:S02]  /*0f30*/  DFMA R16, R12, R18, R16 ;  /* 0x000000120c10722b */ /* 0x004fc40000000010 */
[----:B---3--:R-:W-:-:S06]  /*0f40*/  DFMA R6, R18, R20, R6 ;  /* 0x000000141206722b */ /* 0x008fcc0000000006 */
[----:B----4-:R-:W-:Y:S02]  /*0f50*/  DFMA R16, R14, R10, R16 ;  /* 0x0000000a0e10722b */ /* 0x010fe40000000010 */
[----:B-----5:R-:W-:-:S11]  /*0f60*/  DFMA R6, R10, R8, R6 ;  /* 0x000000080a06722b */ /* 0x020fd60000000006 */
.L_x_5:
[----:B------:R-:W-:Y:S05]  /*0f70*/  @P0 BRA `(.L_x_1) ;  /* 0x0000000000400947 */ /* 0x000fea0003800000 */
[----:B------:R-:W0:Y:S01]  /*0f80*/  LDC.64 R10, c[0x0][0x390] ;  /* 0x0000e400ff0a7b82 */ /* 0x000e220000000a00 */
[----:B------:R-:W1:Y:S01]  /*0f90*/  LDCU.64 UR4, c[0x0][0x3a0] ;  /* 0x00007400ff0477ac */ /* 0x000e620008000a00 */
[----:B------:R-:W-:Y:S02]  /*0fa0*/  IMAD R5, R4, UR14, RZ ;  /* 0x0000000e04057c24 */ /* 0x000fe4000f8e02ff */
[----:B------:R-:W-:-:S03]  /*0fb0*/  IMAD.IADD R3, R3, 0x1, R4 ;  /* 0x0000000103037824 */ /* 0x000fc600078e0204 */
[----:B------:R-:W-:Y:S01]  /*0fc0*/  IADD3 R13, P0, PT, R2, R5, RZ ;  /* 0x00000005020d7210 */ /* 0x000fe20007f1e0ff */
[----:B------:R-:W2:Y:S03]  /*0fd0*/  LDC.64 R8, c[0x0][0x398] ;  /* 0x0000e600ff087b82 */ /* 0x000ea60000000a00 */
[----:B------:R-:W-:Y:S02]  /*0fe0*/  LEA.HI.X.SX32 R14, R5, R25, 0x1, P0 ;  /* 0x00000019050e7211 */ /* 0x000fe400000f0eff */
[----:B-1----:R-:W-:-:S04]  /*0ff0*/  LEA R12, P0, R13, UR4, 0x3 ;  /* 0x000000040d0c7c11 */ /* 0x002fc8000f8018ff */
[----:B------:R-:W-:Y:S01]  /*1000*/  LEA.HI.X R13, R13, UR5, R14, 0x3, P0 ;  /* 0x000000050d0d7c11 */ /* 0x000fe200080f1c0e */
[----:B0-----:R-:W-:-:S06]  /*1010*/  IMAD.WIDE.U32 R4, R3, 0x8, R10 ;  /* 0x0000000803047825 */ /* 0x001fcc00078e000a */
[----:B------:R-:W3:Y:S01]  /*1020*/  LDG.E.64 R4, desc[UR12][R4.64] ;  /* 0x0000000c04047981 */ /* 0x000ee2000c1e1b00 */
[----:B--2---:R-:W-:-:S03]  /*1030*/  IMAD.WIDE.U32 R10, R3, 0x8, R8 ;  /* 0x00000008030a7825 */ /* 0x004fc600078e0008 */
[----:B------:R-:W3:Y:S04]  /*1040*/  LDG.E.64 R8, desc[UR12][R12.64] ;  /* 0x0000000c0c087981 */ /* 0x000ee8000c1e1b00 */
[----:B------:R-:W2:Y:S01]  /*1050*/  LDG.E.64 R10, desc[UR12][R10.64] ;  /* 0x0000000c0a0a7981 */ /* 0x000ea2000c1e1b00 */
[----:B---3--:R-:W-:Y:S02]  /*1060*/  DFMA R16, R4, R8, R16 ;  /* 0x000000080410722b */ /* 0x008fe40000000010 */
[----:B--2---:R-:W-:-:S11]  /*1070*/  DFMA R6, R8, R10, R6 ;  /* 0x0000000a0806722b */ /* 0x004fd60000000006 */
.L_x_1:
[----:B------:R-:W-:Y:S05]  /*1080*/  BSYNC.RECONVERGENT B0 ;  /* 0x0000000000007941 */ /* 0x000fea0003800200 */
.L_x_0:
[----:B------:R-:W0:Y:S01]  /*1090*/  LDCU.128 UR4, c[0x0][0x380] ;  /* 0x00007000ff0477ac */ /* 0x000e220008000c00 */
[----:B------:R-:W-:-:S05]  /*10a0*/  IMAD R3, R0, UR14, RZ ;  /* 0x0000000e00037c24 */ /* 0x000fca000f8e02ff */
[----:B------:R-:W-:Y:S02]  /*10b0*/  IADD3 R0, P0, PT, R2, R3, RZ ;  /* 0x0000000302007210 */ /* 0x000fe40007f1e0ff */
[----:B------:R-:W-:-:S03]  /*10c0*/  SHF.R.S32.HI R5, RZ, 0x1f, R3 ;  /* 0x0000001fff057819 */ /* 0x000fc60000011403 */
[----:B------:R-:W-:Y:S01]  /*10d0*/  IMAD.SHL.U32 R4, R0, 0x8, RZ ;  /* 0x0000000800047824 */ /* 0x000fe200078e00ff */
[----:B------:R-:W-:-:S04]  /*10e0*/  LEA.HI.X.SX32 R5, R2, R5, 0x1, P0 ;  /* 0x0000000502057211 */ /* 0x000fc800000f0eff */
[----:B------:R-:W-:Y:S02]  /*10f0*/  SHF.L.U64.HI R0, R0, 0x3, R5 ;  /* 0x0000000300007819 */ /* 0x000fe40000010205 */
[C---:B0-----:R-:W-:Y:S02]  /*1100*/  IADD3 R2, P0, PT, R4.reuse, UR4, RZ ;  /* 0x0000000404027c10 */ /* 0x041fe4000ff1e0ff */
[----:B------:R-:W-:Y:S02]  /*1110*/  IADD3 R4, P1, PT, R4, UR6, RZ ;  /* 0x0000000604047c10 */ /* 0x000fe4000ff3e0ff */
[C---:B------:R-:W-:Y:S02]  /*1120*/  IADD3.X R3, PT, PT, R0.reuse, UR5, RZ, P0, !PT ;  /* 0x0000000500037c10 */ /* 0x040fe400087fe4ff */
[----:B------:R-:W-:-:S03]  /*1130*/  IADD3.X R5, PT, PT, R0, UR7, RZ, P1, !PT ;  /* 0x0000000700057c10 */ /* 0x000fc60008ffe4ff */
[----:B------:R-:W-:Y:S04]  /*1140*/  STG.E.64 desc[UR12][R2.64], R16 ;  /* 0x0000001002007986 */ /* 0x000fe8000c101b0c */
[----:B------:R-:W-:Y:S01]  /*1150*/  STG.E.64 desc[UR12][R4.64], R6 ;  /* 0x0000000604007986 */ /* 0x000fe2000c101b0c */
[----:B------:R-:W-:Y:S05]  /*1160*/  EXIT ;  /* 0x000000000000794d */ /* 0x000fea0003800000 */
.L_x_6:
[----:B------:R-:W-:-:S00]  /*1170*/  BRA `(.L_x_6) ;  /* 0xfffffffc00fc7947 */ /* 0x000fc0000383ffff */
[----:B------:R-:W-:-:S00]  /*1180*/  NOP ;  /* 0x0000000000007918 */ /* 0x000fc00000000000 */
[----:B------:R-:W-:-:S00]  /*1190*/  NOP ;  /* 0x0000000000007918 */ /* 0x000fc00000000000 */
[----:B------:R-:W-:-:S00]  /*11a0*/  NOP ;  /* 0x0000000000007918 */ /* 0x000fc00000000000 */
[----:B------:R-:W-:-:S00]  /*11b0*/  NOP ;  /* 0x0000000000007918 */ /* 0x000fc00000000000 */
[----:B------:R-:W-:-:S00]  /*11c0*/  NOP ;  /* 0x0000000000007918 */ /* 0x000fc00000000000 */
[----:B------:R-:W-:-:S00]  /*11d0*/  NOP ;  /* 0x0000000000007918 */ /* 0x000fc00000000000 */
[----:B------:R-:W-:-:S00]  /*11e0*/  NOP ;  /* 0x0000000000007918 */ /* 0x000fc00000000000 */
[----:B------:R-:W-:-:S00]  /*11f0*/  NOP ;  /* 0x0000000000007918 */ /* 0x000fc00000000000 */
.L_x_14:


//--------------------- .text._Z16D_multiplicationPdS_S_S_S_S_iii --------------------------
	.section	.text._Z16D_multiplicationPdS_S_S_S_S_iii,"ax",@progbits
	.align	128
        .global         _Z16D_multiplicationPdS_S_S_S_S_iii
        .type           _Z16D_multiplicationPdS_S_S_S_S_iii,@function
        .size           _Z16D_multiplicationPdS_S_S_S_S_iii,(.L_x_15 - _Z16D_multiplicationPdS_S_S_S_S_iii)
        .other          _Z16D_multiplicationPdS_S_S_S_S_iii,@"STO_CUDA_ENTRY STV_DEFAULT"
_Z16D_multiplicationPdS_S_S_S_S_iii:
.text._Z16D_multiplicationPdS_S_S_S_S_iii:
[----:B------:R-:W-:Y:S01]  /*0000*/  LDC R1, c[0x0][0x37c] ;  /* 0x0000df00ff017b82 */ /* 0x000fe20000000800 */
[----:B------:R-:W0:Y:S07]  /*0010*/  S2R R5, SR_TID.X ;  /* 0x0000000000057919 */ /* 0x000e2e0000002100 */
[----:B------:R-:W1:Y:S01]  /*0020*/  LDC R2, c[0x0][0x364] ;  /* 0x0000d900ff027b82 */ /* 0x000e620000000800 */
[----:B------:R-:W2:Y:S01]  /*0030*/  LDCU UR14, c[0x0][0x3b8] ;  /* 0x00007700ff0e77ac */ /* 0x000ea20008000800 */
[----:B------:R-:W-:Y:S01]  /*0040*/  BSSY.RECONVERGENT B0, `(.L_x_7) ;  /* 0x000018c000007945 */ /* 0x000fe20003800200 */
[----:B------:R-:W1:Y:S01]  /*0050*/  S2R R3, SR_TID.Y ;  /* 0x0000000000037919 */ /* 0x000e620000002200 */
[----:B------:R-:W-:Y:S01]  /*0060*/  CS2R R6, SRZ ;  /* 0x0000000000067805 */ /* 0x000fe2000001ff00 */
[----:B------:R-:W3:Y:S01]  /*0070*/  LDCU.64 UR12, c[0x0][0x358] ;  /* 0x00006b00ff0c77ac */ /* 0x000ee20008000a00 */
[----:B------:R-:W-:-:S02]  /*0080*/  CS2R R8, SRZ ;  /* 0x0000000000087805 */ /* 0x000fc4000001ff00 */
[----:B------:R-:W0:Y:S08]  /*0090*/  S2UR UR5, SR_CTAID.X ;  /* 0x00000000000579c3 */ /* 0x000e300000002500 */
[----:B------:R-:W0:Y:S08]  /*00a0*/  LDC R0, c[0x0][0x360] ;  /* 0x0000d800ff007b82 */ /* 0x000e300000000800 */
[----:B------:R-:W1:Y:S08]  /*00b0*/  S2UR UR4, SR_CTAID.Y ;  /* 0x00000000000479c3 */ /* 0x000e700000002600 */
[----:B------:R-:W4:Y:S01]  /*00c0*/  LDC.64 R10, c[0x0][0x3b0] ;  /* 0x0000ec00ff0a7b82 */ /* 0x000f220000000a00 */
[----:B0-----:R-:W-:-:S05]  /*00d0*/  IMAD R0, R0, UR5, R5 ;  /* 0x0000000500007c24 */ /* 0x001fca000f8e0205 */
        /* <DEDUP_REMOVED lines=15> */
[----:B------:R-:W-:Y:S01]  /*01d0*/  SHF.R.S32.HI R5, RZ, 0x1f, R0 ;  /* 0x0000001fff057819 */ /* 0x000fe20000011400 */
[----:B------:R-:W-:Y:S01]  /*01e0*/  UIMAD UR5, UR14, 0x7, URZ ;  /* 0x000000070e0578a4 */ /* 0x000fe2000f8e02ff */
[----:B------:R-:W-:Y:S01]  /*01f0*/  IMAD.WIDE.U32 R8, R4, 0x8, R8 ;  /* 0x0000000804087825 */ /* 0x000fe200078e0008 */
[----:B------:R-:W-:Y:S02]  /*0200*/  UIMAD UR6, UR14, 0x6, URZ ;  /* 0x000000060e0678a4 */ /* 0x000fe4000f8e02ff */
[----:B------:R-:W-:Y:S01]  /*0210*/  UIMAD UR7, UR14, 0x5, URZ ;  /* 0x000000050e0778a4 */ /* 0x000fe2000f8e02ff */
[----:B------:R-:W-:Y:S01]  /*0220*/  IMAD.MOV R10, RZ, RZ, -R3 ;  /* 0x000000ffff0a7224 */ /* 0x000fe200078e0a03 */
[----:B------:R-:W-:Y:S01]  /*0230*/  USHF.L.U32 UR8, UR14, 0x2, URZ ;  /* 0x000000020e087899 */ /* 0x000fe200080006ff */
[----:B------:R-:W1:Y:S01]  /*0240*/  LDCU UR11, c[0x0][0x3b8] ;  /* 0x00007700ff0b77ac */ /* 0x000e620008000800 */
[C---:B0-----:R-:W-:Y:S01]  /*0250*/  IADD3 R20, P0, PT, R8.reuse, UR16, RZ ;  /* 0x0000001008147c10 */ /* 0x041fe2000ff1e0ff */
[----:B------:R-:W0:Y:S01]  /*0260*/  LDCU.128 UR20, c[0x0][0x3a0] ;  /* 0x00007400ff1477ac */ /* 0x000e220008000c00 */
[----:B------:R-:W-:-:S02]  /*0270*/  IADD3 R14, P1, PT, R8, UR18, RZ ;  /* 0x00000012080e7c10 */ /* 0x000fc4000ff3e0ff */
[C---:B------:R-:W-:Y:S01]  /*0280*/  IADD3.X R21, PT, PT, R9.reuse, UR17, RZ, P0, !PT ;  /* 0x0000001109157c10 */ /* 0x040fe200087fe4ff */
[----:B------:R-:W-:Y:S01]  /*0290*/  UIMAD UR9, UR14, 0x3, URZ ;  /* 0x000000030e0978a4 */ /* 0x000fe2000f8e02ff */
[----:B------:R-:W-:Y:S02]  /*02a0*/  IADD3.X R15, PT, PT, R9, UR19, RZ, P1, !PT ;  /* 0x00000013090f7c10 */ /* 0x000fe40008ffe4ff */
[----:B------:R-:W-:Y:S01]  /*02b0*/  CS2R R8, SRZ ;  /* 0x0000000000087805 */ /* 0x000fe2000001ff00 */
[----:B------:R-:W-:Y:S01]  /*02c0*/  USHF.L.U32 UR10, UR14, 0x1, URZ ;  /* 0x000000010e0a7899 */ /* 0x000fe200080006ff */
[----:B------:R-:W-:-:S11]  /*02d0*/  UMOV UR4, URZ ;  /* 0x000000ff00047c82 */ /* 0x000fd60008000000 */
.L_x_10:
[----:B------:R-:W-:Y:S01]  /*02e0*/  IADD3 R22, P0, PT, R0, UR4, RZ ;  /* 0x0000000400167c10 */ /* 0x000fe2000ff1e0ff */
[----:B------:R-:W-:Y:S01]  /*02f0*/  IMAD.U32 R12, RZ, RZ, UR4 ;  /* 0x00000004ff0c7e24 */ /* 0x000fe2000f8e00ff */
[----:B------:R-:W2:Y:S03]  /*0300*/  LDG.E.64 R18, desc[UR12][R14.64+-0x20] ;  /* 0xffffe00c0e127981 */ /* 0x000ea6000c1e1b00 */
[----:B------:R-:W-:Y:S01]  /*0310*/  IMAD.SHL.U32 R28, R22, 0x8, RZ ;  /* 0x00000008161c7824 */ /* 0x000fe200078e00ff */
[----:B------:R-:W-:-:S04]  /*0320*/  LEA.HI.X.SX32 R13, R12, R5, 0x1, P0 ;  /* 0x000000050c0d7211 */ /* 0x000fc800000f0eff */
[----:B------:R-:W-:Y:S02]  /*0330*/  SHF.L.U64.HI R22, R22, 0x3, R13 ;  /* 0x0000000316167819 */ /* 0x000fe4000001020d */
[----:B0-----:R-:W-:-:S04]  /*0340*/  IADD3 R12, P0, PT, R28, UR22, RZ ;  /* 0x000000161c0c7c10 */ /* 0x001fc8000ff1e0ff */
[----:B------:R-:W-:Y:S02]  /*0350*/  IADD3.X R13, PT, PT, R22, UR23, RZ, P0, !PT ;  /* 0x00000017160d7c10 */ /* 0x000fe400087fe4ff */
[----:B------:R-:W-:-:S03]  /*0360*/  IADD3 R28, P0, PT, R28, UR20, RZ ;  /* 0x000000141c1c7c10 */ /* 0x000fc6000ff1e0ff */
[----:B------:R0:W2:Y:S01]  /*0370*/  LDG.E.64 R16, desc[UR12][R12.64] ;  /* 0x0000000c0c107981 */ /* 0x0000a2000c1e1b00 */
[----:B------:R-:W-:-:S05]  /*0380*/  IADD3.X R29, PT, PT, R22, UR21, RZ, P0, !PT ;  /* 0x00000015161d7c10 */ /* 0x000fca00087fe4ff */
[----:B------:R-:W3:Y:S01]  /*0390*/  LDG.E.64 R22, desc[UR12][R28.64] ;  /* 0x0000000c1c167981 */ /* 0x000ee2000c1e1b00 */
[----:B0-----:R-:W-:Y:S02]  /*03a0*/  IMAD.MOV.U32 R12, RZ, RZ, R20 ;  /* 0x000000ffff0c7224 */ /* 0x001fe400078e0014 */
[----:B------:R-:W-:-:S05]  /*03b0*/  IMAD.MOV.U32 R13, RZ, RZ, R21 ;  /* 0x000000ffff0d7224 */ /* 0x000fca00078e0015 */
[----:B------:R-:W4:Y:S01]  /*03c0*/  LDG.E.64 R20, desc[UR12][R12.64+-0x20] ;  /* 0xffffe00c0c147981 */ /* 0x000f22000c1e1b00 */
[----:B-1----:R-:W-:Y:S01]  /*03d0*/  IMAD.U32 R26, RZ, RZ, UR11 ;  /* 0x0000000bff1a7e24 */ /* 0x002fe2000f8e00ff */
[-C--:B--2---:R-:W-:Y:S02]  /*03e0*/  DMUL R24, R18, R16.reuse ;  /* 0x0000001012187228 */ /* 0x084fe40000000000 */
[----:B----4-:R-:W-:-:S06]  /*03f0*/  DMUL R16, R20, R16 ;  /* 0x0000001014107228 */ /* 0x010fcc0000000000 */
[-C--:B---3--:R-:W-:Y:S01]  /*0400*/  DFMA R24, R20, R22.reuse, -R24 ;  /* 0x000000161418722b */ /* 0x088fe20000000818 */
[----:B------:R-:W-:Y:S01]  /*0410*/  IADD3 R20, P0, PT, R0, UR11, RZ ;  /* 0x0000000b00147c10 */ /* 0x000fe2000ff1e0ff */
[----:B------:R-:W-:-:S04]  /*0420*/  DFMA R22, R18, R22, R16 ;  /* 0x000000161216722b */ /* 0x000fc80000000010 */
[----:B------:R-:W-:Y:S01]  /*0430*/  IMAD.SHL.U32 R18, R20, 0x8, RZ ;  /* 0x0000000814127824 */ /* 0x000fe200078e00ff */
[----:B------:R-:W-:Y:S01]  /*0440*/  LEA.HI.X.SX32 R19, R26, R5, 0x1, P0 ;  /* 0x000000051a137211 */ /* 0x000fe200000f0eff */
[----:B------:R-:W2:Y:S03]  /*0450*/  LDG.E.64 R16, desc[UR12][R14.64+-0x18] ;  /* 0xffffe80c0e107981 */ /* 0x000ea6000c1e1b00 */
[----:B------:R-:W-:Y:S02]  /*0460*/  SHF.L.U64.HI R19, R20, 0x3, R19 ;  /* 0x0000000314137819 */ /* 0x000fe40000010213 */
[----:B------:R-:W-:-:S04]  /*0470*/  IADD3 R26, P0, PT, R18, UR22, RZ ;  /* 0x00000016121a7c10 */ /* 0x000fc8000ff1e0ff */
[----:B------:R-:W-:Y:S02]  /*0480*/  IADD3.X R27, PT, PT, R19, UR23, RZ, P0, !PT ;  /* 0x00000017131b7c10 */ /* 0x000fe400087fe4ff */
[----:B------:R-:W-:-:S03]  /*0490*/  IADD3 R18, P0, PT, R18, UR20, RZ ;  /* 0x0000001412127c10 */ /* 0x000fc6000ff1e0ff */
[----:B------:R-:W2:Y:S01]  /*04a0*/  LDG.E.64 R20, desc[UR12][R26.64] ;  /* 0x0000000c1a147981 */ /* 0x000ea2000c1e1b00 */
[----:B------:R-:W-:Y:S01]  /*04b0*/  IADD3.X R19, PT, PT, R19, UR21, RZ, P0, !PT ;  /* 0x0000001513137c10 */ /* 0x000fe200087fe4ff */
[----:B------:R-:W-:Y:S02]  /*04c0*/  DADD R24, R24, R6 ;  /* 0x0000000018187229 */ /* 0x000fe40000000006 */
[----:B------:R-:W3:Y:S04]  /*04d0*/  LDG.E.64 R6, desc[UR12][R12.64+-0x18] ;  /* 0xffffe80c0c067981 */ /* 0x000ee8000c1e1b00 */
[----:B------:R-:W4:Y:S01]  /*04e0*/  LDG.E.64 R18, desc[UR12][R18.64] ;  /* 0x0000000c12127981 */ /* 0x000f22000c1e1b00 */
[----:B------:R-:W-:Y:S02]  /*04f0*/  DADD R22, R22, R8 ;  /* 0x0000000016167229 */ /* 0x000fe40000000008 */
[----:B--2---:R-:W-:-:S02]  /*0500*/  DMUL R8, R16, R20 ;  /* 0x0000001410087228 */ /* 0x004fc40000000000 */
[----:B---3--:R-:W-:-:S06]  /*0510*/  DMUL R20, R6, R20 ;  /* 0x0000001406147228 */ /* 0x008fcc0000000000 */
[-C--:B----4-:R-:W-:Y:S01]  /*0520*/  DFMA R8, R6, R18.reuse, -R8 ;  /* 0x000000120608722b */ /* 0x090fe20000000808 */
[----:B------:R-:W-:Y:S01]  /*0530*/  IMAD.U32 R6, RZ, RZ, UR10 ;  /* 0x0000000aff067e24 */ /* 0x000fe2000f8e00ff */
[----:B------:R-:W-:Y:S01]  /*0540*/  IADD3 R7, P0, PT, R0, UR10, RZ ;  /* 0x0000000a00077c10 */ /* 0x000fe2000ff1e0ff */
[----:B------:R-:W-:Y:S01]  /*0550*/  DFMA R20, R16, R18, R20 ;  /* 0x000000121014722b */ /* 0x000fe20000000014 */
[----:B------:R-:W2:Y:S02]  /*0560*/  LDG.E.64 R18, desc[UR12][R14.64+-0x10] ;  /* 0xfffff00c0e127981 */ /* 0x000ea4000c1e1b00 */
[----:B------:R-:W-:Y:S01]  /*0570*/  LEA.HI.X.SX32 R16, R6, R5, 0x1, P0 ;  /* 0x0000000506107211 */ /* 0x000fe200000f0eff */
[----:B------:R-:W-:-:S03]  /*0580*/  IMAD.SHL.U32 R6, R7, 0x8, RZ ;  /* 0x0000000807067824 */ /* 0x000fc600078e00ff */
        /* <DEDUP_REMOVED lines=9> */
[----:B------:R-:W-:Y:S01]  /*0620*/  DADD R22, R22, R20 ;  /* 0x0000000016167229 */ /* 0x000fe20000000014 */
[----:B------:R-:W-:Y:S01]  /*0630*/  IADD3 R28, P0, PT, R0, UR9, RZ ;  /* 0x00000009001c7c10 */ /* 0x000fe2000ff1e0ff */
[----:B--2---:R-:W-:-:S02]  /*0640*/  DMUL R20, R18, R16 ;  /* 0x0000001012147228 */ /* 0x004fc40000000000 */
[----:B---3--:R-:W-:-:S06]  /*0650*/  DMUL R16, R8, R16 ;  /* 0x0000001008107228 */ /* 0x008fcc0000000000 */
[----:B----4-:R-:W-:Y:S01]  /*0660*/  DFMA R20, R8, R6, -R20 ;  /* 0x000000060814722b */ /* 0x010fe20000000814 */
[----:B------:R-:W-:-:S05]  /*0670*/  IMAD.U32 R8, RZ, RZ, UR9 ;  /* 0x00000009ff087e24 */ /* 0x000fca000f8e00ff */
[----:B------:R-:W-:Y:S01]  /*0680*/  LEA.HI.X.SX32 R9, R8, R5, 0x1, P0 ;  /* 0x0000000508097211 */ /* 0x000fe200000f0eff */
[----:B------:R-:W-:-:S03]  /*0690*/  IMAD.SHL.U32 R8, R28, 0x8, RZ ;  /* 0x000000081c087824 */ /* 0x000fc600078e00ff */
[----:B------:R-:W-:Y:S02]  /*06a0*/  SHF.L.U64.HI R28, R28, 0x3, R9 ;  /* 0x000000031c1c7819 */ /* 0x000fe40000010209 */
[----:B------:R-:W-:Y:S01]  /*06b0*/  IADD3 R26, P0, PT, R8, UR22, RZ ;  /* 0x00000016081a7c10 */ /* 0x000fe2000ff1e0ff */
[----:B------:R-:W-:Y:S01]  /*06c0*/  DFMA R18, R18, R6, R16 ;  /* 0x000000061212722b */ /* 0x000fe20000000010 */
[----:B------:R-:W2:Y:S02]  /*06d0*/  LDG.E.64 R16, desc[UR12][R14.64+-0x8] ;  /* 0xfffff80c0e107981 */ /* 0x000ea4000c1e1b00 */
[----:B------:R-:W-:Y:S02]  /*06e0*/  IADD3.X R27, PT, PT, R28, UR23, RZ, P0, !PT ;  /* 0x000000171c1b7c10 */ /* 0x000fe400087fe4ff */
[----:B------:R-:W-:Y:S01]  /*06f0*/  IADD3 R6, P0, PT, R8, UR20, RZ ;  /* 0x0000001408067c10 */ /* 0x000fe2000ff1e0ff */
[----:B------:R-:W-:Y:S02]  /*0700*/  DADD R24, R24, R20 ;  /* 0x0000000018187229 */ /* 0x000fe40000000014 */
[----:B------:R0:W2:Y:S01]  /*0710*/  LDG.E.64 R8, desc[UR12][R26.64] ;  /* 0x0000000c1a087981 */ /* 0x0000a2000c1e1b00 */
[----:B------:R-:W-:-:S03]  /*0720*/  IADD3.X R7, PT, PT, R28, UR21, RZ, P0, !PT ;  /* 0x000000151c077c10 */ /* 0x000fc600087fe4ff */
[----:B------:R-:W3:Y:S04]  /*0730*/  LDG.E.64 R20, desc[UR12][R12.64+-0x8] ;  /* 0xfffff80c0c147981 */ /* 0x000ee8000c1e1b00 */
[----:B------:R-:W4:Y:S01]  /*0740*/  LDG.E.64 R6, desc[UR12][R6.64] ;  /* 0x0000000c06067981 */ /* 0x000f22000c1e1b00 */
[----:B------:R-:W-:Y:S01]  /*0750*/  DADD R22, R22, R18 ;  /* 0x0000000016167229 */ /* 0x000fe20000000012 */
[----:B------:R-:W-:Y:S01]  /*0760*/  IADD3 R28, P0, PT, R0, UR8, RZ ;  /* 0x00000008001c7c10 */ /* 0x000fe2000ff1e0ff */
[----:B0-----:R-:W-:Y:S01]  /*0770*/  IMAD.U32 R26, RZ, RZ, UR8 ;  /* 0x00000008ff1a7e24 */ /* 0x001fe2000f8e00ff */
[-C--:B--2---:R-:W-:Y:S02]  /*0780*/  DMUL R18, R16, R8.reuse ;  /* 0x0000000810127228 */ /* 0x084fe40000000000 */
[----:B---3--:R-:W-:-:S06]  /*0790*/  DMUL R8, R20, R8 ;  /* 0x0000000814087228 */ /* 0x008fcc0000000000 */
[-C--:B----4-:R-:W-:Y:S02]  /*07a0*/  DFMA R18, R20, R6.reuse, -R18 ;  /* 0x000000061412722b */ /* 0x090fe40000000812 */
[----:B------:R-:W-:Y:S01]  /*07b0*/  DFMA R20, R16, R6, R8 ;  /* 0x000000061014722b */ /* 0x000fe20000000008 */
[----:B------:R-:W-:Y:S01]  /*07c0*/  IMAD.SHL.U32 R8, R28, 0x8, RZ ;  /* 0x000000081c087824 */ /* 0x000fe200078e00ff */
[----:B------:R-:W-:Y:S01]  /*07d0*/  LEA.HI.X.SX32 R9, R26, R5, 0x1, P0 ;  /* 0x000000051a097211 */ /* 0x000fe200000f0eff */
[----:B------:R-:W2:Y:S03]  /*07e0*/  LDG.E.64 R16, desc[UR12][R14.64] ;  /* 0x0000000c0e107981 */ /* 0x000ea6000c1e1b00 */
[----:B------:R-:W-:Y:S02]  /*07f0*/  SHF.L.U64.HI R28, R28, 0x3, R9 ;  /* 0x000000031c1c7819 */ /* 0x000fe40000010209 */
[----:B------:R-:W-:-:S04]  /*0800*/  IADD3 R26, P0, PT, R8, UR22, RZ ;  /* 0x00000016081a7c10 */ /* 0x000fc8000ff1e0ff */
        /* <DEDUP_REMOVED lines=54> */
[----:B------:R0:W2:Y:S03]  /*0b70*/  LDG.E.64 R16, desc[UR12][R14.64+0x18] ;  /* 0x0000180c0e107981 */ /* 0x0000a6000c1e1b00 */
[----:B------:R-:W-:Y:S02]  /*0b80*/  SHF.L.U64.HI R28, R28, 0x3, R9 ;  /* 0x000000031c1c7819 */ /* 0x000fe40000010209 */
[----:B------:R-:W-:-:S04]  /*0b90*/  IADD3 R26, P0, PT, R8, UR22, RZ ;  /* 0x00000016081a7c10 */ /* 0x000fc8000ff1e0ff */
[----:B------:R-:W-:Y:S01]  /*0ba0*/  IADD3.X R27, PT, PT, R28, UR23, RZ, P0, !PT ;  /* 0x000000171c1b7c10 */ /* 0x000fe200087fe4ff */
[----:B------:R-:W-:Y:S01]  /*0bb0*/  DADD R24, R24, R20 ;  /* 0x0000000018187229 */ /* 0x000fe20000000014 */
[----:B------:R-:W-:Y:S01]  /*0bc0*/  IADD3 R6, P0, PT, R8, UR20, RZ ;  /* 0x0000001408067c10 */ /* 0x000fe2000ff1e0ff */
[----:B------:R-:W3:Y:S04]  /*0bd0*/  LDG.E.64 R20, desc[UR12][R12.64+0x18] ;  /* 0x0000180c0c147981 */ /* 0x000ee8000c1e1b00 */
[----:B------:R-:W2:Y:S01]  /*0be0*/  LDG.E.64 R8, desc[UR12][R26.64] ;  /* 0x0000000c1a087981 */ /* 0x000ea2000c1e1b00 */
[----:B------:R-:W-:-:S06]  /*0bf0*/  IADD3.X R7, PT, PT, R28, UR21, RZ, P0, !PT ;  /* 0x000000151c077c10 */ /* 0x000fcc00087fe4ff */
[----:B------:R-:W4:Y:S01]  /*0c00*/  LDG.E.64 R6, desc[UR12][R6.64] ;  /* 0x0000000c06067981 */ /* 0x000f22000c1e1b00 */
[----:B------:R-:W-:Y:S01]  /*0c10*/  DADD R18, R22, R18 ;  /* 0x0000000016127229 */ /* 0x000fe20000000012 */
[----:B------:R-:W-:-:S05]  /*0c20*/  VIADD R10, R10, 0x8 ;  /* 0x000000080a0a7836 */ /* 0x000fca0000000000 */
[----:B------:R-:W-:Y:S02]  /*0c30*/  ISETP.NE.AND P0, PT, R10, RZ, PT ;  /* 0x000000ff0a00720c */ /* 0x000fe40003f05270 */
[----:B0-----:R-:W-:Y:S01]  /*0c40*/  IADD3 R14, P2, PT, R14, 0x40, RZ ;  /* 0x000000400e0e7810 */ /* 0x001fe20007f5e0ff */
[----:B------:R-:W-:Y:S02]  /*0c50*/  ULEA UR4, UR14, UR4, 0x3 ;  /* 0x000000040e047291 */ /* 0x000fe4000f8e18ff */
[----:B------:R-:W-:Y:S02]  /*0c60*/  ULEA UR11, UR14, UR11, 0x3 ;  /* 0x0000000b0e0b7291 */ /* 0x000fe4000f8e18ff */
[----:B------:R-:W-:Y:S02]  /*0c70*/  ULEA UR10, UR14, UR10, 0x3 ;  /* 0x0000000a0e0a7291 */ /* 0x000fe4000f8e18ff */
[----:B------:R-:W-:Y:S02]  /*0c80*/  ULEA UR9, UR14, UR9, 0x3 ;  /* 0x000000090e097291 */ /* 0x000fe4000f8e18ff */
[----:B------:R-:W-:-:S02]  /*0c90*/  ULEA UR8, UR14, UR8, 0x3 ;  /* 0x000000080e087291 */ /* 0x000fc4000f8e18ff */
[----:B------:R-:W-:Y:S02]  /*0ca0*/  ULEA UR7, UR14, UR7, 0x3 ;  /* 0x000000070e077291 */ /* 0x000fe4000f8e18ff */
[----:B------:R-:W-:Y:S02]  /*0cb0*/  ULEA UR6, UR14, UR6, 0x3 ;  /* 0x000000060e067291 */ /* 0x000fe4000f8e18ff */
[----:B------:R-:W-:Y:S01]  /*0cc0*/  ULEA UR5, UR14, UR5, 0x3 ;  /* 0x000000050e057291 */ /* 0x000fe2000f8e18ff */
[----:B------:R-:W-:Y:S01]  /*0cd0*/  IMAD.X R15, RZ, RZ, R15, P2 ;  /* 0x000000ffff0f7224 */ /* 0x000fe200010e060f */
[-C--:B--2---:R-:W-:Y:S02]  /*0ce0*/  DMUL R22, R16, R8.reuse ;  /* 0x0000000810167228 */ /* 0x084fe40000000000 */
[----:B---3--:R-:W-:-:S06]  /*0cf0*/  DMUL R8, R20, R8 ;  /* 0x0000000814087228 */ /* 0x008fcc0000000000 */
[-C--:B----4-:R-:W-:Y:S02]  /*0d00*/  DFMA R22, R20, R6.reuse, -R22 ;  /* 0x000000061416722b */ /* 0x090fe40000000816 */
[----:B------:R-:W-:Y:S01]  /*0d10*/  DFMA R8, R16, R6, R8 ;  /* 0x000000061008722b */ /* 0x000fe20000000008 */
[----:B------:R-:W-:-:S05]  /*0d20*/  IADD3 R20, P1, PT, R12, 0x40, RZ ;  /* 0x000000400c147810 */ /* 0x000fca0007f3e0ff */
[----:B------:R-:W-:Y:S02]  /*0d30*/  DADD R6, R24, R22 ;  /* 0x0000000018067229 */ /* 0x000fe40000000016 */
[----:B------:R-:W-:Y:S01]  /*0d40*/  DADD R8, R18, R8 ;  /* 0x0000000012087229 */ /* 0x000fe20000000008 */
[----:B------:R-:W-:Y:S01]  /*0d50*/  IMAD.X R21, RZ, RZ, R13, P1 ;  /* 0x000000ffff157224 */ /* 0x000fe200008e060d */
[----:B------:R-:W-:Y:S09]  /*0d60*/  @P0 BRA `(.L_x_10) ;  /* 0xfffffff4005c0947 */ /* 0x000ff2000383ffff */
.L_x_9:
        /* <DEDUP_REMOVED lines=9> */
[----:B------:R-:W1:Y:S01]  /*0e00*/  LDCU.128 UR4, c[0x0][0x3a0] ;  /* 0x00007400ff0477ac */ /* 0x000e620008000c00 */
[----:B------:R-:W-:Y:S02]  /*0e10*/  IMAD R24, R3, UR14, RZ ;  /* 0x0000000e03187c24 */ /* 0x000fe4000f8e02ff */
[----:B------:R-:W-:Y:S01]  /*0e20*/  IMAD.IADD R17, R4, 0x1, R3 ;  /* 0x0000000104117824 */ /* 0x000fe200078e0203 */
[----:B------:R-:W2:Y:S02]  /*0e30*/  LDCU.128 UR8, c[0x0][0x390] ;  /* 0x00007200ff0877ac */ /* 0x000ea40008000c00 */
[----:B------:R-:W-:Y:S01]  /*0e40*/  IADD3 R15, P1, PT, R0, R24, RZ ;  /* 0x00000018000f7210 */ /* 0x000fe20007f3e0ff */
[----:B------:R-:W3:Y:S03]  /*0e50*/  LDC.64 R18, c[0x0][0x390] ;  /* 0x0000e400ff127b82 */ /* 0x000ee60000000a00 */
[----:B------:R-:W-:Y:S01]  /*0e60*/  LEA.HI.X.SX32 R16, R24, R5, 0x1, P1 ;  /* 0x0000000518107211 */ /* 0x000fe200008f0eff */
[----:B------:R-:W-:-:S03]  /*0e70*/  IMAD.SHL.U32 R14, R15, 0x8, RZ ;  /* 0x000000080f0e7824 */ /* 0x000fc600078e00ff */
[----:B------:R-:W-:Y:S02]  /*0e80*/  SHF.L.U64.HI R15, R15, 0x3, R16 ;  /* 0x000000030f0f7819 */ /* 0x000fe40000010210 */
[----:B-1----:R-:W-:-:S04]  /*0e90*/  IADD3 R20, P1, PT, R14, UR6, RZ ;  /* 0x000000060e147c10 */ /* 0x002fc8000ff3e0ff */
[----:B------:R-:W-:Y:S01]  /*0ea0*/  IADD3.X R21, PT, PT, R15, UR7, RZ, P1, !PT ;  /* 0x000000070f157c10 */ /* 0x000fe20008ffe4ff */
[----:B0-----:R-:W-:Y:S01]  /*0eb0*/  IMAD.WIDE.U32 R12, R17, 0x8, R12 ;  /* 0x00000008110c7825 */ /* 0x001fe200078e000c */
[----:B------:R-:W-:-:S05]  /*0ec0*/  IADD3 R14, P1, PT, R14, UR4, RZ ;  /* 0x000000040e0e7c10 */ /* 0x000fca000ff3e0ff */
[----:B------:R-:W4:Y:S01]  /*0ed0*/  LDG.E.64 R12, desc[UR12][R12.64] ;  /* 0x0000000c0c0c7981 */ /* 0x000f22000c1e1b00 */
[----:B---3--:R-:W-:-:S03]  /*0ee0*/  IMAD.WIDE.U32 R18, R17, 0x8, R18 ;  /* 0x0000000811127825 */ /* 0x008fc600078e0012 */
[----:B------:R0:W4:Y:S01]  /*0ef0*/  LDG.E.64 R16, desc[UR12][R20.64] ;  /* 0x0000000c14107981 */ /* 0x000122000c1e1b00 */
[----:B------:R-:W-:-:S03]  /*0f00*/  IADD3.X R15, PT, PT, R15, UR5, RZ, P1, !PT ;  /* 0x000000050f0f7c10 */ /* 0x000fc60008ffe4ff */
[----:B------:R-:W3:Y:S04]  /*0f10*/  LDG.E.64 R18, desc[UR12][R18.64] ;  /* 0x0000000c12127981 */ /* 0x000ee8000c1e1b00 */
[----:B------:R-:W5:Y:S01]  /*0f20*/  LDG.E.64 R14, desc[UR12][R14.64] ;  /* 0x0000000c0e0e7981 */ /* 0x000f62000c1e1b00 */
[----:B------:R-:W-:Y:S01]  /*0f30*/  IADD3 R25, P1, PT, R4, R3, RZ ;  /* 0x0000000304197210 */ /* 0x000fe20007f3e0ff */
[----:B------:R-:W-:-:S04]  /*0f40*/  VIADD R24, R24, UR14 ;  /* 0x0000000e18187c36 */ /* 0x000fc80008000000 */
[----:B------:R-:W-:Y:S01]  /*0f50*/  IMAD.X R26, RZ, RZ, RZ, P1 ;  /* 0x000000ffff1a7224 */ /* 0x000fe200008e06ff */
[----:B0-----:R-:W-:-:S04]  /*0f60*/  IADD3 R20, P1, PT, R0, R24, RZ ;  /* 0x0000001800147210 */ /* 0x001fc80007f3e0ff */
[C---:B------:R-:W-:Y:S01]  /*0f70*/  SHF.L.U64.HI R21, R25.reuse, 0x3, R26 ;  /* 0x0000000319157819 */ /* 0x040fe2000001021a */
[----:B------:R-:W-:Y:S01]  /*0f80*/  IMAD.SHL.U32 R25, R25, 0x8, RZ ;  /* 0x0000000819197824 */ /* 0x000fe200078e00ff */
[-C--:B----4-:R-:W-:Y:S02]  /*0f90*/  DMUL R22, R12, R16.reuse ;  /* 0x000000100c167228 */ /* 0x090fe40000000000 */
[----:B---3--:R-:W-:-:S06]  /*0fa0*/  DMUL R16, R18, R16 ;  /* 0x0000001012107228 */ /* 0x008fcc0000000000 */
[-C--:B-----5:R-:W-:Y:S02]  /*0fb0*/  DFMA R22, R18, R14.reuse, -R22 ;  /* 0x0000000e1216722b */ /* 0x0a0fe40000000816 */
[----:B------:R-:W-:Y:S01]  /*0fc0*/  DFMA R14, R12, R14, R16 ;  /* 0x0000000e0c0e722b */ /* 0x000fe20000000010 */
[----:B------:R-:W-:Y:S01]  /*0fd0*/  LEA.HI.X.SX32 R17, R24, R5, 0x1, P1 ;  /* 0x0000000518117211 */ /* 0x000fe200008f0eff */
[C---:B------:R-:W-:Y:S01]  /*0fe0*/  IMAD.SHL.U32 R16, R20.reuse, 0x8, RZ ;  /* 0x0000000814107824 */ /* 0x040fe200078e00ff */
[C---:B--2---:R-:W-:Y:S02]  /*0ff0*/  IADD3 R18, P3, PT, R25.reuse, UR10, RZ ;  /* 0x0000000a19127c10 */ /* 0x044fe4000ff7e0ff */
[----:B------:R-:W-:Y:S02]  /*1000*/  IADD3 R12, P2, PT, R25, UR8, RZ ;  /* 0x00000008190c7c10 */ /* 0x000fe4000ff5e0ff */
[----:B------:R-:W-:Y:S02]  /*1010*/  SHF.L.U64.HI R17, R20, 0x3, R17 ;  /* 0x0000000314117819 */ /* 0x000fe40000010211 */
[----:B------:R-:W-:-:S02]  /*1020*/  IADD3 R20, P1, PT, R16, UR6, RZ ;  /* 0x0000000610147c10 */ /* 0x000fc4000ff3e0ff */
[C---:B------:R-:W-:Y:S02]  /*1030*/  IADD3.X R19, PT, PT, R21.reuse, UR11, RZ, P3, !PT ;  /* 0x0000000b15137c10 */ /* 0x040fe40009ffe4ff */
[----:B------:R-:W-:Y:S02]  /*1040*/  IADD3.X R13, PT, PT, R21, UR9, RZ, P2, !PT ;  /* 0x00000009150d7c10 */ /* 0x000fe400097fe4ff */
[----:B------:R-:W-:Y:S02]  /*1050*/  IADD3.X R21, PT, PT, R17, UR7, RZ, P1, !PT ;  /* 0x0000000711157c10 */ /* 0x000fe40008ffe4ff */
[----:B------:R-:W-:Y:S01]  /*1060*/  IADD3 R16, P2, PT, R16, UR4, RZ ;  /* 0x0000000410107c10 */ /* 0x000fe2000ff5e0ff */
[----:B------:R-:W2:Y:S01]  /*1070*/  LDG.E.64 R26, desc[UR12][R12.64+0x8] ;  /* 0x0000080c0c1a7981 */ /* 0x000ea2000c1e1b00 */
[----:B------:R-:W-:-:S03]  /*1080*/  DADD R6, R6, R22 ;  /* 0x0000000006067229 */ /* 0x000fc60000000016 */
[----:B------:R-:W2:Y:S01]  /*1090*/  LDG.E.64 R20, desc[UR12][R20.64] ;  /* 0x0000000c14147981 */ /* 0x000ea2000c1e1b00 */
[----:B------:R-:W-:-:S03]  /*10a0*/  IADD3.X R17, PT, PT, R17, UR5, RZ, P2, !PT ;  /* 0x0000000511117c10 */ /* 0x000fc600097fe4ff */
[----:B------:R-:W3:Y:S04]  /*10b0*/  LDG.E.64 R22, desc[UR12][R18.64+0x8] ;  /* 0x0000080c12167981 */ /* 0x000ee8000c1e1b00 */
[----:B------:R-:W4:Y:S01]  /*10c0*/  LDG.E.64 R16, desc[UR12][R16.64] ;  /* 0x0000000c10107981 */ /* 0x000f22000c1e1b00 */
[----:B------:R-:W-:Y:S01]  /*10d0*/  VIADD R24, R24, UR14 ;  /* 0x0000000e18187c36 */ /* 0x000fe20008000000 */
[----:B------:R-:W-:-:S04]  /*10e0*/  DADD R14, R8, R14 ;  /* 0x00000000080e7229 */ /* 0x000fc8000000000e */
[----:B------:R-:W-:Y:S01]  /*10f0*/  IADD3 R25, P1, PT, R0, R24, RZ ;  /* 0x0000001800197210 */ /* 0x000fe20007f3e0ff */
[-C--:B--2---:R-:W-:Y:S02]  /*1100*/  DMUL R28, R26, R20.reuse ;  /* 0x000000141a1c7228 */ /* 0x084fe40000000000 */
[----:B---3--:R-:W-:Y:S02]  /*1110*/  DMUL R8, R22, R20 ;  /* 0x0000001416087228 */ /* 0x008fe40000000000 */
[----:B------:R-:W-:-:S04]  /*1120*/  IMAD.SHL.U32 R20, R25, 0x8, RZ ;  /* 0x0000000819147824 */ /* 0x000fc800078e00ff */
[-C--:B----4-:R-:W-:Y:S01]  /*1130*/  DFMA R28, R22, R16.reuse, R28 ;  /* 0x00000010161c722b */ /* 0x090fe2000000001c */
[----:B------:R-:W-:Y:S01]  /*1140*/  LEA.HI.X.SX32 R22, R24, R5, 0x1, P1 ;  /* 0x0000000518167211 */ /* 0x000fe200008f0eff */
[----:B------:R-:W-:-:S03]  /*1150*/  DFMA R8, R26, R16, -R8 ;  /* 0x000000101a08722b */ /* 0x000fc60000000808 */
[----:B------:R-:W-:Y:S02]  /*1160*/  SHF.L.U64.HI R17, R25, 0x3, R22 ;  /* 0x0000000319117819 */ /* 0x000fe40000010216 */
[C---:B------:R-:W-:Y:S01]  /*1170*/  IADD3 R26, P2, PT, R20.reuse, UR6, RZ ;  /* 0x00000006141a7c10 */ /* 0x040fe2000ff5e0ff */
[----:B------:R-:W2:Y:S03]  /*1180*/  LDG.E.64 R22, desc[UR12][R18.64+0x10] ;  /* 0x0000100c12167981 */ /* 0x000ea6000c1e1b00 */
        /* <DEDUP_REMOVED lines=8> */
[----:B------:R-:W-:-:S02]  /*1210*/  VIADD R24, R24, UR14 ;  /* 0x0000000e18187c36 */ /* 0x000fc40008000000 */
[----:B------:R-:W5:Y:S04]  /*1220*/  LDG.E.64 R18, desc[UR12][R18.64+0x18] ;  /* 0x0000180c12127981 */ /* 0x000f68000c1e1b00 */
[----:B------:R-:W5:Y:S01]  /*1230*/  LDG.E.64 R12, desc[UR12][R12.64+0x18] ;  /* 0x0000180c0c0c7981 */ /* 0x000f62000c1e1b00 */
[-C--:B--2---:R-:W-:Y:S02]  /*1240*/  DMUL R14, R22, R20.reuse ;  /* 0x00000014160e7228 */ /* 0x084fe40000000000 */
[----:B---3--:R-:W-:-:S06]  /*1250*/  DMUL R20, R8, R20 ;  /* 0x0000001408147228 */ /* 0x008fcc0000000000 */
[-C--:B----4-:R-:W-:Y:S01]  /*1260*/  DFMA R14, R8, R16.reuse, -R14 ;  /* 0x00000010080e722b */ /* 0x090fe2000000080e */
[----:B------:R-:W-:Y:S01]  /*1270*/  IADD3 R8, P1, PT, R0, R24, RZ ;  /* 0x0000001800087210 */ /* 0x000fe20007f3e0ff */
[----:B------:R-:W-:-:S03]  /*1280*/  DFMA R20, R22, R16, R20 ;  /* 0x000000101614722b */ /* 0x000fc60000000014 */
[----:B------:R-:W-:Y:S01]  /*1290*/  LEA.HI.X.SX32 R9, R24, R5, 0x1, P1 ;  /* 0x0000000518097211 */ /* 0x000fe200008f0eff */
[----:B------:R-:W-:-:S03]  /*12a0*/  IMAD.SHL.U32 R22, R8, 0x8, RZ ;  /* 0x0000000808167824 */ /* 0x000fc600078e00ff */
[----:B------:R-:W-:Y:S02]  /*12b0*/  SHF.L.U64.HI R17, R8, 0x3, R9 ;  /* 0x0000000308117819 */ /* 0x000fe40000010209 */
[----:B------:R-:W-:-:S04]  /*12c0*/  IADD3 R8, P1, PT, R22, UR6, RZ ;  /* 0x0000000616087c10 */ /* 0x000fc8000ff3e0ff */
[----:B------:R-:W-:Y:S02]  /*12d0*/  IADD3.X R9, PT, PT, R17, UR7, RZ, P1, !PT ;  /* 0x0000000711097c10 */ /* 0x000fe40008ffe4ff */
[----:B------:R-:W-:-:S04]  /*12e0*/  IADD3 R16, P1, PT, R22, UR4, RZ ;  /* 0x0000000416107c10 */ /* 0x000fc8000ff3e0ff */
[----:B------:R-:W5:Y:S01]  /*12f0*/  LDG.E.64 R8, desc[UR12][R8.64] ;  /* 0x0000000c08087981 */ /* 0x000f62000c1e1b00 */
[----:B------:R-:W-:-:S06]  /*1300*/  IADD3.X R17, PT, PT, R17, UR5, RZ, P1, !PT ;  /* 0x0000000511117c10 */ /* 0x000fcc0008ffe4ff */
[----:B------:R-:W2:Y:S01]  /*1310*/  LDG.E.64 R16, desc[UR12][R16.64] ;  /* 0x0000000c10107981 */ /* 0x000ea2000c1e1b00 */
[----:B------:R-:W-:Y:S02]  /*1320*/  DADD R6, R6, R14 ;  /* 0x0000000006067229 */ /* 0x000fe4000000000e */
[----:B------:R-:W-:Y:S01]  /*1330*/  DADD R20, R28, R20 ;  /* 0x000000001c147229 */ /* 0x000fe20000000014 */
[----:B------:R-:W-:Y:S01]  /*1340*/  VIADD R3, R3, 0x4 ;  /* 0x0000000403037836 */ /* 0x000fe20000000000 */
[-C--:B-----5:R-:W-:Y:S02]  /*1350*/  DMUL R22, R18, R8.reuse ;  /* 0x0000000812167228 */ /* 0x0a0fe40000000000 */
[----:B------:R-:W-:-:S06]  /*1360*/  DMUL R24, R12, R8 ;  /* 0x000000080c187228 */ /* 0x000fcc0000000000 */
[-C--:B--2---:R-:W-:Y:S02]  /*1370*/  DFMA R22, R12, R16.reuse, -R22 ;  /* 0x000000100c16722b */ /* 0x084fe40000000816 */
[----:B------:R-:W-:-:S06]  /*1380*/  DFMA R24, R18, R16, R24 ;  /* 0x000000101218722b */ /* 0x000fcc0000000018 */
[----:B------:R-:W-:Y:S02]  /*1390*/  DADD R6, R6, R22 ;  /* 0x0000000006067229 */ /* 0x000fe40000000016 */
[----:B------:R-:W-:-:S11]  /*13a0*/  DADD R8, R20, R24 ;  /* 0x0000000014087229 */ /* 0x000fd60000000018 */
.L_x_11:
[----:B------:R-:W-:Y:S05]  /*13b0*/  @!P0 BRA `(.L_x_8) ;  /* 0x0000000400508947 */ /* 0x000fea0003800000 */
[----:B------:R-:W-:Y:S02]  /*13c0*/  ISETP.NE.AND P1, PT, R10, 0x1, PT ;  /* 0x000000010a00780c */ /* 0x000fe40003f25270 */
[----:B------:R-:W-:-:S04]  /*13d0*/  LOP3.LUT R11, R11, 0x1, RZ, 0xc0, !PT ;  /* 0x000000010b0b7812 */ /* 0x000fc800078ec0ff */
[----:B------:R-:W-:-:S07]  /*13e0*/  ISETP.NE.U32.AND P0, PT, R11, 0x1, PT ;  /* 0x000000010b00780c */ /* 0x000fce0003f05070 */
        /* <DEDUP_REMOVED lines=14> */
[----:B------:R-:W-:-:S04]  /*14d0*/  IADD3 R12, P1, PT, R20, UR4, RZ ;  /* 0x00000004140c7c10 */ /* 0x000fc8000ff3e0ff */
[----:B------:R-:W4:Y:S01]  /*14e0*/  LDG.E.64 R16, desc[UR12][R16.64] ;  /* 0x0000000c10107981 */ /* 0x000f22000c1e1b00 */
[----:B---3--:R-:W-:-:S03]  /*14f0*/  IMAD.WIDE.U32 R14, R13, 0x8, R14 ;  /* 0x000000080d0e7825 */ /* 0x008fc600078e000e */
[----:B------:R-:W4:Y:S01]  /*1500*/  LDG.E.64 R10, desc[UR12][R10.64] ;  /* 0x0000000c0a0a7981 */ /* 0x000f22000c1e1b00 */
[----:B------:R-:W-:-:S03]  /*1510*/  IADD3.X R13, PT, PT, R19, UR5, RZ, P1, !PT ;  /* 0x00000005130d7c10 */ /* 0x000fc60008ffe4ff */
[----:B------:R2:W3:Y:S04]  /*1520*/  LDG.E.64 R22, desc[UR12][R14.64] ;  /* 0x0000000c0e167981 */ /* 0x0004e8000c1e1b00 */
[----:B------:R-:W5:Y:S01]  /*1530*/  LDG.E.64 R12, desc[UR12][R12.64] ;  /* 0x0000000c0c0c7981 */ /* 0x000f62000c1e1b00 */
[----:B------:R-:W-:Y:S01]  /*1540*/  VIADD R20, R18, UR14 ;  /* 0x0000000e12147c36 */ /* 0x000fe20008000000 */
[----:B------:R-:W-:-:S04]  /*1550*/  IADD3 R19, P1, PT, R4, R3, RZ ;  /* 0x0000000304137210 */ /* 0x000fc80007f3e0ff */
[----:B------:R-:W-:Y:S01]  /*1560*/  IADD3 R25, P2, PT, R0, R20, RZ ;  /* 0x0000001400197210 */ /* 0x000fe20007f5e0ff */
[----:B------:R-:W-:-:S03]  /*1570*/  IMAD.X R24, RZ, RZ, RZ, P1 ;  /* 0x000000ffff187224 */ /* 0x000fc600008e06ff */
[----:B------:R-:W-:Y:S01]  /*1580*/  LEA.HI.X.SX32 R26, R20, R5, 0x1, P2 ;  /* 0x00000005141a7211 */ /* 0x000fe200010f0eff */
[C---:B------:R-:W-:Y:S01]  /*1590*/  IMAD.SHL.U32 R18, R19.reuse, 0x8, RZ ;  /* 0x0000000813127824 */ /* 0x040fe200078e00ff */
[----:B------:R-:W-:Y:S02]  /*15a0*/  SHF.L.U64.HI R19, R19, 0x3, R24 ;  /* 0x0000000313137819 */ /* 0x000fe40000010218 */
[C---:B------:R-:W-:Y:S01]  /*15b0*/  SHF.L.U64.HI R24, R25.reuse, 0x3, R26 ;  /* 0x0000000319187819 */ /* 0x040fe2000001021a */
[----:B------:R-:W-:Y:S01]  /*15c0*/  IMAD.SHL.U32 R25, R25, 0x8, RZ ;  /* 0x0000000819197824 */ /* 0x000fe200078e00ff */
[C---:B--2---:R-:W-:Y:S02]  /*15d0*/  IADD3 R14, P1, PT, R18.reuse, UR8, RZ ;  /* 0x00000008120e7c10 */ /* 0x044fe4000ff3e0ff */
[----:B------:R-:W-:Y:S02]  /*15e0*/  IADD3 R18, P2, PT, R18, UR10, RZ ;  /* 0x0000000a12127c10 */ /* 0x000fe4000ff5e0ff */
[----:B------:R-:W-:-:S02]  /*15f0*/  IADD3.X R15, PT, PT, R19, UR9, RZ, P1, !PT ;  /* 0x00000009130f7c10 */ /* 0x000fc40008ffe4ff */
[----:B------:R-:W-:Y:S02]  /*1600*/  IADD3.X R19, PT, PT, R19, UR11, RZ, P2, !PT ;  /* 0x0000000b13137c10 */ /* 0x000fe400097fe4ff */
[----:B------:R-:W-:Y:S02]  /*1610*/  IADD3 R26, P1, PT, R25, UR4, RZ ;  /* 0x00000004191a7c10 */ /* 0x000fe4000ff3e0ff */
[----:B------:R-:W2:Y:S02]  /*1620*/  LDG.E.64 R14, desc[UR12][R14.64+0x8] ;  /* 0x0000080c0e0e7981 */ /* 0x000ea4000c1e1b00 */
[----:B------:R-:W-:Y:S02]  /*1630*/  IADD3.X R27, PT, PT, R24, UR5, RZ, P1, !PT ;  /* 0x00000005181b7c10 */ /* 0x000fe40008ffe4ff */
[----:B------:R-:W2:Y:S04]  /*1640*/  LDG.E.64 R18, desc[UR12][R18.64+0x8] ;  /* 0x0000080c12127981 */ /* 0x000ea8000c1e1b00 */
[----:B------:R-:W2:Y:S01]  /*1650*/  LDG.E.64 R26, desc[UR12][R26.64] ;  /* 0x0000000c1a1a7981 */ /* 0x000ea2000c1e1b00 */
[----:B----4-:R-:W-:-:S02]  /*1660*/  DMUL R20, R10, R16 ;  /* 0x000000100a147228 */ /* 0x010fc40000000000 */
[----:B---3--:R-:W-:-:S06]  /*1670*/  DMUL R16, R22, R16 ;  /* 0x0000001016107228 */ /* 0x008fcc0000000000 */
[----:B-----5:R-:W-:Y:S01]  /*1680*/  DFMA R20, R22, R12, -R20 ;  /* 0x0000000c1614722b */ /* 0x020fe20000000814 */
[----:B------:R-:W-:-:S04]  /*1690*/  IADD3 R22, P3, PT, R25, UR6, RZ ;  /* 0x0000000619167c10 */ /* 0x000fc8000ff7e0ff */
[----:B------:R-:W-:-:S06]  /*16a0*/  IADD3.X R23, PT, PT, R24, UR7, RZ, P3, !PT ;  /* 0x0000000718177c10 */ /* 0x000fcc0009ffe4ff */
[----:B------:R-:W2:Y:S01]  /*16b0*/  LDG.E.64 R22, desc[UR12][R22.64] ;  /* 0x0000000c16167981 */ /* 0x000ea2000c1e1b00 */
[----:B------:R-:W-:Y:S02]  /*16c0*/  DFMA R16, R10, R12, R16 ;  /* 0x0000000c0a10722b */ /* 0x000fe40000000010 */
[----:B------:R-:W-:-:S06]  /*16d0*/  DADD R6, R6, R20 ;  /* 0x0000000006067229 */ /* 0x000fcc0000000014 */
[----:B------:R-:W-:Y:S01]  /*16e0*/  DADD R8, R8, R16 ;  /* 0x0000000008087229 */ /* 0x000fe20000000010 */
[----:B------:R-:W-:Y:S01]  /*16f0*/  VIADD R3, R3, 0x2 ;  /* 0x0000000203037836 */ /* 0x000fe20000000000 */
[-C--:B--2---:R-:W-:Y:S02]  /*1700*/  DMUL R10, R18, R22.reuse ;  /* 0x00000016120a7228 */ /* 0x084fe40000000000 */
[----:B------:R-:W-:-:S06]  /*1710*/  DMUL R12, R14, R22 ;  /* 0x000000160e0c7228 */ /* 0x000fcc0000000000 */
[-C--:B------:R-:W-:Y:S02]  /*1720*/  DFMA R10, R14, R26.reuse, -R10 ;  /* 0x0000001a0e0a722b */ /* 0x080fe4000000080a */
[----:B------:R-:W-:-:S06]  /*1730*/  DFMA R12, R18, R26, R12 ;  /* 0x0000001a120c722b */ /* 0x000fcc000000000c */
[----:B------:R-:W-:Y:S02]  /*1740*/  DADD R6, R6, R10 ;  /* 0x0000000006067229 */ /* 0x000fe4000000000a */
[----:B------:R-:W-:-:S11]  /*1750*/  DADD R8, R8, R12 ;  /* 0x0000000008087229 */ /* 0x000fd6000000000c */
.L_x_12:
[----:B------:R-:W-:Y:S05]  /*1760*/  @P0 BRA `(.L_x_8) ;  /* 0x0000000000640947 */ /* 0x000fea0003800000 */
[----:B------:R-:W0:Y:S01]  /*1770*/  LDC.64 R12, c[0x0][0x398] ;  /* 0x0000e600ff0c7b82 */ /* 0x000e220000000a00 */
[----:B------:R-:W1:Y:S01]  /*1780*/  LDCU.128 UR4, c[0x0][0x3a0] ;  /* 0x00007400ff0477ac */ /* 0x000e620008000c00 */
[----:B------:R-:W-:Y:S02]  /*1790*/  IMAD R14, R3, UR14, RZ ;  /* 0x0000000e030e7c24 */ /* 0x000fe4000f8e02ff */
[----:B------:R-:W-:-:S03]  /*17a0*/  IMAD.IADD R3, R4, 0x1, R3 ;  /* 0x0000000104037824 */ /* 0x000fc600078e0203 */
[----:B------:R-:W-:Y:S01]  /*17b0*/  IADD3 R16, P0, PT, R0, R14, RZ ;  /* 0x0000000e00107210 */ /* 0x000fe20007f1e0ff */
[----:B------:R-:W2:Y:S03]  /*17c0*/  LDC.64 R10, c[0x0][0x390] ;  /* 0x0000e400ff0a7b82 */ /* 0x000ea60000000a00 */
[----:B------:R-:W-:Y:S01]  /*17d0*/  LEA.HI.X.SX32 R5, R14, R5, 0x1, P0 ;  /* 0x000000050e057211 */ /* 0x000fe200000f0eff */
[----:B------:R-:W-:-:S03]  /*17e0*/  IMAD.SHL.U32 R14, R16, 0x8, RZ ;  /* 0x00000008100e7824 */ /* 0x000fc600078e00ff */
[----:B------:R-:W-:Y:S02]  /*17f0*/  SHF.L.U64.HI R16, R16, 0x3, R5 ;  /* 0x0000000310107819 */ /* 0x000fe40000010205 */
[----:B-1----:R-:W-:-:S04]  /*1800*/  IADD3 R18, P0, PT, R14, UR6, RZ ;  /* 0x000000060e127c10 */ /* 0x002fc8000ff1e0ff */
[----:B------:R-:W-:Y:S01]  /*1810*/  IADD3.X R19, PT, PT, R16, UR7, RZ, P0, !PT ;  /* 0x0000000710137c10 */ /* 0x000fe200087fe4ff */
[----:B0-----:R-:W-:Y:S01]  /*1820*/  IMAD.WIDE.U32 R4, R3, 0x8, R12 ;  /* 0x0000000803047825 */ /* 0x001fe200078e000c */
[----:B------:R-:W-:-:S03]  /*1830*/  IADD3 R12, P0, PT, R14, UR4, RZ ;  /* 0x000000040e0c7c10 */ /* 0x000fc6000ff1e0ff */
[----:B------:R-:W3:Y:S01]  /*1840*/  LDG.E.64 R14, desc[UR12][R18.64] ;  /* 0x0000000c120e7981 */ /* 0x000ee2000c1e1b00 */
[----:B--2---:R-:W-:-:S03]  /*1850*/  IMAD.WIDE.U32 R10, R3, 0x8, R10 ;  /* 0x00000008030a7825 */ /* 0x004fc600078e000a */
[----:B------:R-:W3:Y:S01]  /*1860*/  LDG.E.64 R4, desc[UR12][R4.64] ;  /* 0x0000000c04047981 */ /* 0x000ee2000c1e1b00 */
[----:B------:R-:W-:-:S03]  /*1870*/  IADD3.X R13, PT, PT, R16, UR5, RZ, P0, !PT ;  /* 0x00000005100d7c10 */ /* 0x000fc600087fe4ff */
[----:B------:R-:W2:Y:S04]  /*1880*/  LDG.E.64 R10, desc[UR12][R10.64] ;  /* 0x0000000c0a0a7981 */ /* 0x000ea8000c1e1b00 */
[----:B------:R-:W4:Y:S01]  /*1890*/  LDG.E.64 R12, desc[UR12][R12.64] ;  /* 0x0000000c0c0c7981 */ /* 0x000f22000c1e1b00 */
[-C--:B---3--:R-:W-:Y:S02]  /*18a0*/  DMUL R16, R4, R14.reuse ;  /* 0x0000000e04107228 */ /* 0x088fe40000000000 */
[----:B--2---:R-:W-:-:S06]  /*18b0*/  DMUL R14, R10, R14 ;  /* 0x0000000e0a0e7228 */ /* 0x004fcc0000000000 */
[-C--:B----4-:R-:W-:Y:S02]  /*18c0*/  DFMA R16, R10, R12.reuse, -R16 ;  /* 0x0000000c0a10722b */ /* 0x090fe40000000810 */
[----:B------:R-:W-:-:S06]  /*18d0*/  DFMA R14, R4, R12, R14 ;  /* 0x0000000c040e722b */ /* 0x000fcc000000000e */
[----:B------:R-:W-:Y:S02]  /*18e0*/  DADD R6, R6, R16 ;  /* 0x0000000006067229 */ /* 0x000fe40000000010 */
[----:B------:R-:W-:-:S11]  /*18f0*/  DADD R8, R8, R14 ;  /* 0x0000000008087229 */ /* 0x000fd6000000000e */
.L_x_8:
[----:B------:R-:W-:Y:S05]  /*1900*/  BSYNC.RECONVERGENT B0 ;  /* 0x0000000000007941 */ /* 0x000fea0003800200 */
.L_x_7:
[----:B------:R-:W0:Y:S01]  /*1910*/  LDCU.128 UR4, c[0x0][0x380] ;  /* 0x00007000ff0477ac */ /* 0x000e220008000c00 */
[----:B------:R-:W-:-:S05]  /*1920*/  IMAD R3, R2, UR14, RZ ;  /* 0x0000000e02037c24 */ /* 0x000fca000f8e02ff */
[----:B------:R-:W-:Y:S02]  /*1930*/  SHF.R.S32.HI R5, RZ, 0x1f, R3 ;  /* 0x0000001fff057819 */ /* 0x000fe40000011403 */
[----:B------:R-:W-:-:S04]  /*1940*/  IADD3 R3, P0, PT, R0, R3, RZ ;  /* 0x0000000300037210 */ /* 0x000fc80007f1e0ff */
[----:B------:R-:W-:Y:S01]  /*1950*/  LEA.HI.X.SX32 R0, R0, R5, 0x1, P0 ;  /* 0x0000000500007211 */ /* 0x000fe200000f0eff */
[----:B------:R-:W-:-:S03]  /*1960*/  IMAD.SHL.U32 R4, R3, 0x8, RZ ;  /* 0x0000000803047824 */ /* 0x000fc600078e00ff */
        /* <DEDUP_REMOVED lines=8> */
.L_x_13:
        /* <DEDUP_REMOVED lines=9> */
.L_x_15:


//--------------------- .nv.shared.reserved.0     --------------------------
	.section	.nv.shared.reserved.0,"aw",@nobits
	.weak		__nv_reservedSMEM_offset_0_alias
	.size		__nv_reservedSMEM_offset_0_alias, 0, 64
	.other		__nv_reservedSMEM_offset_0_alias,@"STO_CUDA_RESERVED_SHARED STV_DEFAULT"
__nv_reservedSMEM_offset_0_alias:
	.zero		0
	.zero		64


//--------------------- .nv.constant0._Z17D_rmultiplicationPdS_S_S_S_iii --------------------------
	.section	.nv.constant0._Z17D_rmultiplicationPdS_S_S_S_iii,"a",@progbits
	.sectionflags	@""
	.align	4
.nv.constant0._Z17D_rmultiplicationPdS_S_S_S_iii:
	.zero		948


//--------------------- .nv.constant0._Z16D_multiplicationPdS_S_S_S_S_iii --------------------------
	.section	.nv.constant0._Z16D_multiplicationPdS_S_S_S_S_iii,"a",@progbits
	.sectionflags	@""
	.align	4
.nv.constant0._Z16D_multiplicationPdS_S_S_S_S_iii:
	.zero		956


//--------------------- SYMBOLS --------------------------

	.type		.nv.reservedSmem.offset0,@object
	.size		.nv.reservedSmem.offset0,0x4
